	.target	sm_100a

	.elftype	@"ET_EXEC"


//--------------------- .note.nv.tkinfo           --------------------------
	.section	.note.nv.tkinfo,"",@"SHT_NOTE"
	.sectionflags	@"SHF_NOTE_NV_TKINFO"
	.tkinfo
        /*0018*/ 	.word	0x00000002
        /*0030*/ 	.string	""
        /*0030*/ 	.string	"ptxas"
        /*0030*/ 	.string	"Cuda compilation tools, release 13.0, V13.0.88"
        /*0030*/ 	.string	"Build cuda_13.0.r13.0/compiler.36424714_0"
        /*0030*/ 	.string	"-arch sm_100a -m 64 "



//--------------------- .note.nv.cuinfo           --------------------------
	.section	.note.nv.cuinfo,"",@"SHT_NOTE"
	.sectionflags	@"SHF_NOTE_NV_CUINFO"
        /*0018*/ 	.short	0x0002
        /*001a*/ 	.short	0x0064
        /*001c*/ 	.short	0x0082
	.zero		2


//--------------------- .nv.info                  --------------------------
	.section	.nv.info,"",@"SHT_CUDA_INFO"
	.align	4


	//----- nvinfo : EIATTR_REGCOUNT
	.align		4
        /*0000*/ 	.byte	0x04, 0x2f
        /*0002*/ 	.short	(.L_19 - .L_18)
	.align		4
.L_18:
        /*0004*/ 	.word	index@(_ZN7cutlass13device_kernelINS_4gemm6kernel13GemmUniversalIN4cute5tupleIJiiiiEEENS1_10collective13CollectiveMmaINS1_35MainloopSm100TmaUmmaWarpSpecializedILi3ELi2ELi4ENS5_IJNS4_1CILi1EEESB_SB_EEEEENS5_IJNSA_ILi64EEESE_SE_EEENS_12float_e5m2_tENS5_IJlSB_lEEESG_SH_NS4_8TiledMMAINS4_8MMA_AtomIJNS4_10MMA_TraitsINS4_19SM100_MMA_F8F6F4_SSEJSG_SG_fSE_SE_NS4_17integral_constantINS4_4UMMA5MajorELSO_0EEESP_NSM_INSN_7ScaleInELSQ_0EEESR_EEEEEENS4_6LayoutISC_NS5_IJNSA_ILi0EEESV_SV_EEEEENS5_IJNS4_10UnderscoreESY_SY_EEEEENS4_13SM90_TMA_LOADENS4_14ComposedLayoutINS4_7SwizzleILi2ELi4ELi3EEENS4_18smem_ptr_flag_bitsILi8EEENSU_INS5_IJNSA_ILi8EEESE_EEENS5_IJSE_SB_EEEEEEEvNS4_8identityES11_S1B_vS1C_EENS_8epilogue10collective18CollectiveEpilogueINS1E_23Sm100TmaWarpSpecializedILi1ELi1ELi32ELb0ELb0EEEJSF_NS5_IJNSU_ISE_SB_EES1J_EEESG_SH_SG_SH_NS1E_6fusion15FusionCallbacksIS1I_NS1L_17LinearCombinationISG_fSG_fLNS_15FloatRoundStyleE2EEESF_S1K_JEEENS4_5SM1004TMEM4LOAD26SM100_TMEM_LOAD_16dp32b32xES11_S1B_NS4_39AutoVectorizingCopyWithAssumedAlignmentILi128EEENS4_14SM90_TMA_STOREES1B_S1W_S1W_EEEvvEEEEvNT_6ParamsE)
        /*0008*/ 	.word	0x00000078


	//----- nvinfo : EIATTR_FRAME_SIZE
	.align		4
.L_19:
        /*000c*/ 	.byte	0x04, 0x11
        /*000e*/ 	.short	(.L_21 - .L_20)
	.align		4
.L_20:
        /*0010*/ 	.word	index@($__internal_2_$__cuda_sm10x_tcgen05_guardrail_trap_unallocated_columns_being_dealloced)
        /*0014*/ 	.word	0x00000000


	//----- nvinfo : EIATTR_FRAME_SIZE
	.align		4
.L_21:
        /*0018*/ 	.byte	0x04, 0x11
        /*001a*/ 	.short	(.L_23 - .L_22)
	.align		4
.L_22:
        /*001c*/ 	.word	index@($__internal_1_$__cuda_sm10x_tcgen05_guardrail_trap_phase_invalid_during_alloc)
        /*0020*/ 	.word	0x00000000


	//----- nvinfo : EIATTR_FRAME_SIZE
	.align		4
.L_23:
        /*0024*/ 	.byte	0x04, 0x11
        /*0026*/ 	.short	(.L_25 - .L_24)
	.align		4
.L_24:
        /*0028*/ 	.word	index@($__internal_0_$__cuda_sm10x_tcgen05_guardrail_trap_col_being_dealloced_not_returned_by_alloc)
        /*002c*/ 	.word	0x00000000


	//----- nvinfo : EIATTR_FRAME_SIZE
	.align		4
.L_25:
        /*0030*/ 	.byte	0x04, 0x11
        /*0032*/ 	.short	(.L_27 - .L_26)
	.align		4
.L_26:
        /*0034*/ 	.word	index@(_ZN7cutlass13device_kernelINS_4gemm6kernel13GemmUniversalIN4cute5tupleIJiiiiEEENS1_10collective13CollectiveMmaINS1_35MainloopSm100TmaUmmaWarpSpecializedILi3ELi2ELi4ENS5_IJNS4_1CILi1EEESB_SB_EEEEENS5_IJNSA_ILi64EEESE_SE_EEENS_12float_e5m2_tENS5_IJlSB_lEEESG_SH_NS4_8TiledMMAINS4_8MMA_AtomIJNS4_10MMA_TraitsINS4_19SM100_MMA_F8F6F4_SSEJSG_SG_fSE_SE_NS4_17integral_constantINS4_4UMMA5MajorELSO_0EEESP_NSM_INSN_7ScaleInELSQ_0EEESR_EEEEEENS4_6LayoutISC_NS5_IJNSA_ILi0EEESV_SV_EEEEENS5_IJNS4_10UnderscoreESY_SY_EEEEENS4_13SM90_TMA_LOADENS4_14ComposedLayoutINS4_7SwizzleILi2ELi4ELi3EEENS4_18smem_ptr_flag_bitsILi8EEENSU_INS5_IJNSA_ILi8EEESE_EEENS5_IJSE_SB_EEEEEEEvNS4_8identityES11_S1B_vS1C_EENS_8epilogue10collective18CollectiveEpilogueINS1E_23Sm100TmaWarpSpecializedILi1ELi1ELi32ELb0ELb0EEEJSF_NS5_IJNSU_ISE_SB_EES1J_EEESG_SH_SG_SH_NS1E_6fusion15FusionCallbacksIS1I_NS1L_17LinearCombinationISG_fSG_fLNS_15FloatRoundStyleE2EEESF_S1K_JEEENS4_5SM1004TMEM4LOAD26SM100_TMEM_LOAD_16dp32b32xES11_S1B_NS4_39AutoVectorizingCopyWithAssumedAlignmentILi128EEENS4_14SM90_TMA_STOREES1B_S1W_S1W_EEEvvEEEEvNT_6ParamsE)
        /*0038*/ 	.word	0x00000000


	//----- nvinfo : EIATTR_MIN_STACK_SIZE
	.align		4
.L_27:
        /*003c*/ 	.byte	0x04, 0x12
        /*003e*/ 	.short	(.L_29 - .L_28)
	.align		4
.L_28:
        /*0040*/ 	.word	index@(_ZN7cutlass13device_kernelINS_4gemm6kernel13GemmUniversalIN4cute5tupleIJiiiiEEENS1_10collective13CollectiveMmaINS1_35MainloopSm100TmaUmmaWarpSpecializedILi3ELi2ELi4ENS5_IJNS4_1CILi1EEESB_SB_EEEEENS5_IJNSA_ILi64EEESE_SE_EEENS_12float_e5m2_tENS5_IJlSB_lEEESG_SH_NS4_8TiledMMAINS4_8MMA_AtomIJNS4_10MMA_TraitsINS4_19SM100_MMA_F8F6F4_SSEJSG_SG_fSE_SE_NS4_17integral_constantINS4_4UMMA5MajorELSO_0EEESP_NSM_INSN_7ScaleInELSQ_0EEESR_EEEEEENS4_6LayoutISC_NS5_IJNSA_ILi0EEESV_SV_EEEEENS5_IJNS4_10UnderscoreESY_SY_EEEEENS4_13SM90_TMA_LOADENS4_14ComposedLayoutINS4_7SwizzleILi2ELi4ELi3EEENS4_18smem_ptr_flag_bitsILi8EEENSU_INS5_IJNSA_ILi8EEESE_EEENS5_IJSE_SB_EEEEEEEvNS4_8identityES11_S1B_vS1C_EENS_8epilogue10collective18CollectiveEpilogueINS1E_23Sm100TmaWarpSpecializedILi1ELi1ELi32ELb0ELb0EEEJSF_NS5_IJNSU_ISE_SB_EES1J_EEESG_SH_SG_SH_NS1E_6fusion15FusionCallbacksIS1I_NS1L_17LinearCombinationISG_fSG_fLNS_15FloatRoundStyleE2EEESF_S1K_JEEENS4_5SM1004TMEM4LOAD26SM100_TMEM_LOAD_16dp32b32xES11_S1B_NS4_39AutoVectorizingCopyWithAssumedAlignmentILi128EEENS4_14SM90_TMA_STOREES1B_S1W_S1W_EEEvvEEEEvNT_6ParamsE)
        /*0044*/ 	.word	0x00000000
.L_29:


//--------------------- .nv.compat                --------------------------
	.section	.nv.compat,"",@"SHT_CUDA_COMPAT_INFO"
	.align	4
        /*0000*/ 	.byte	0x02, 0x09, 0x01, 0x00, 0x02, 0x02, 0x02, 0x00, 0x02, 0x05, 0x05, 0x00, 0x03, 0x07, 0x01, 0x01
        /*0010*/ 	.byte	0x02, 0x03, 0x01, 0x00, 0x02, 0x06, 0x01, 0x00, 0x04, 0x0b, 0x08, 0x00, 0x09, 0x00, 0x00, 0x00
        /*0020*/ 	.byte	0x00, 0x00, 0x00, 0x00


//--------------------- .nv.info._ZN7cutlass13device_kernelINS_4gemm6kernel13GemmUniversalIN4cute5tupleIJiiiiEEENS1_10collective13CollectiveMmaINS1_35MainloopSm100TmaUmmaWarpSpecializedILi3ELi2ELi4ENS5_IJNS4_1CILi1EEESB_SB_EEEEENS5_IJNSA_ILi64EEESE_SE_EEENS_12float_e5m2_tENS5_IJlSB_lEEESG_SH_NS4_8TiledMMAINS4_8MMA_AtomIJNS4_10MMA_TraitsINS4_19SM100_MMA_F8F6F4_SSEJSG_SG_fSE_SE_NS4_17integral_constantINS4_4UMMA5MajorELSO_0EEESP_NSM_INSN_7ScaleInELSQ_0EEESR_EEEEEENS4_6LayoutISC_NS5_IJNSA_ILi0EEESV_SV_EEEEENS5_IJNS4_10UnderscoreESY_SY_EEEEENS4_13SM90_TMA_LOADENS4_14ComposedLayoutINS4_7SwizzleILi2ELi4ELi3EEENS4_18smem_ptr_flag_bitsILi8EEENSU_INS5_IJNSA_ILi8EEESE_EEENS5_IJSE_SB_EEEEEEEvNS4_8identityES11_S1B_vS1C_EENS_8epilogue10collective18CollectiveEpilogueINS1E_23Sm100TmaWarpSpecializedILi1ELi1ELi32ELb0ELb0EEEJSF_NS5_IJNSU_ISE_SB_EES1J_EEESG_SH_SG_SH_NS1E_6fusion15FusionCallbacksIS1I_NS1L_17LinearCombinationISG_fSG_fLNS_15FloatRoundStyleE2EEESF_S1K_JEEENS4_5SM1004TMEM4LOAD26SM100_TMEM_LOAD_16dp32b32xES11_S1B_NS4_39AutoVectorizingCopyWithAssumedAlignmentILi128EEENS4_14SM90_TMA_STOREES1B_S1W_S1W_EEEvvEEEEvNT_6ParamsE --------------------------
	.section	.nv.info._ZN7cutlass13device_kernelINS_4gemm6kernel13GemmUniversalIN4cute5tupleIJiiiiEEENS1_10collective13CollectiveMmaINS1_35MainloopSm100TmaUmmaWarpSpecializedILi3ELi2ELi4ENS5_IJNS4_1CILi1EEESB_SB_EEEEENS5_IJNSA_ILi64EEESE_SE_EEENS_12float_e5m2_tENS5_IJlSB_lEEESG_SH_NS4_8TiledMMAINS4_8MMA_AtomIJNS4_10MMA_TraitsINS4_19SM100_MMA_F8F6F4_SSEJSG_SG_fSE_SE_NS4_17integral_constantINS4_4UMMA5MajorELSO_0EEESP_NSM_INSN_7ScaleInELSQ_0EEESR_EEEEEENS4_6LayoutISC_NS5_IJNSA_ILi0EEESV_SV_EEEEENS5_IJNS4_10UnderscoreESY_SY_EEEEENS4_13SM90_TMA_LOADENS4_14ComposedLayoutINS4_7SwizzleILi2ELi4ELi3EEENS4_18smem_ptr_flag_bitsILi8EEENSU_INS5_IJNSA_ILi8EEESE_EEENS5_IJSE_SB_EEEEEEEvNS4_8identityES11_S1B_vS1C_EENS_8epilogue10collective18CollectiveEpilogueINS1E_23Sm100TmaWarpSpecializedILi1ELi1ELi32ELb0ELb0EEEJSF_NS5_IJNSU_ISE_SB_EES1J_EEESG_SH_SG_SH_NS1E_6fusion15FusionCallbacksIS1I_NS1L_17LinearCombinationISG_fSG_fLNS_15FloatRoundStyleE2EEESF_S1K_JEEENS4_5SM1004TMEM4LOAD26SM100_TMEM_LOAD_16dp32b32xES11_S1B_NS4_39AutoVectorizingCopyWithAssumedAlignmentILi128EEENS4_14SM90_TMA_STOREES1B_S1W_S1W_EEEvvEEEEvNT_6ParamsE,"",@"SHT_CUDA_INFO"
	.sectionflags	@""
	.align	4


	//----- nvinfo : EIATTR_CUDA_API_VERSION
	.align		4
        /*0000*/ 	.byte	0x04, 0x37
        /*0002*/ 	.short	(.L_31 - .L_30)
.L_30:
        /*0004*/ 	.word	0x00000082


	//----- nvinfo : EIATTR_KPARAM_INFO
	.align		4
.L_31:
        /*0008*/ 	.byte	0x04, 0x17
        /*000a*/ 	.short	(.L_33 - .L_32)
.L_32:
        /*000c*/ 	.word	0x00000000
        /*0010*/ 	.short	0x0000
        /*0012*/ 	.short	0x0000
        /*0014*/ 	.byte	0x00, 0xf0, 0x01, 0x20


	//----- nvinfo : EIATTR_AT_ENTRY_FRAGMENTS
	.align		4
.L_33:
        /*0018*/ 	.byte	0x04, 0x4f
        /*001a*/ 	.short	(.L_35 - .L_34)


	//   ....[0]....
.L_34:
        /*001c*/ 	.word	0x00000006


	//----- nvinfo : EIATTR_RESERVED_SMEM_USED
	.align		4
.L_35:
        /*0020*/ 	.byte	0x01, 0x41
	.zero		2


	//----- nvinfo : EIATTR_SPARSE_MMA_MASK
	.align		4
        /*0024*/ 	.byte	0x03, 0x50
        /*0026*/ 	.short	0x0000


	//----- nvinfo : EIATTR_TCGEN05_1CTA_USED
	.align		4
        /*0028*/ 	.byte	0x01, 0x51
	.zero		2


	//----- nvinfo : EIATTR_MAXREG_COUNT
	.align		4
        /*002c*/ 	.byte	0x03, 0x1b
        /*002e*/ 	.short	0x00ff


	//----- nvinfo : EIATTR_NUM_BARRIERS
	.align		4
        /*0030*/ 	.byte	0x02, 0x4c
        /*0032*/ 	.byte	0x07
	.zero		1


	//----- nvinfo : EIATTR_EXTERNS
	.align		4
        /*0034*/ 	.byte	0x04, 0x0f
        /*0036*/ 	.short	(.L_37 - .L_36)


	//   ....[0]....
	.align		4
.L_36:
        /*0038*/ 	.word	index@(__assertfail)


	//----- nvinfo : EIATTR_MERCURY_ISA_VERSION
	.align		4
.L_37:
        /*003c*/ 	.byte	0x03, 0x5f
        /*003e*/ 	.short	0x0101


	//----- nvinfo : EIATTR_INT_WARP_WIDE_INSTR_OFFSETS
	.align		4
        /*0040*/ 	.byte	0x04, 0x31
        /*0042*/ 	.short	(.L_39 - .L_38)


	//   ....[0]....
.L_38:
        /*0044*/ 	.word	0x00001d40


	//   ....[1]....
        /*0048*/ 	.word	0x00003680


	//   ....[2]....
        /*004c*/ 	.word	0x000036a0


	//   ....[3]....
        /*0050*/ 	.word	0x000036d0


	//   ....[4]....
        /*0054*/ 	.word	0x000040e0


	//   ....[5]....
        /*0058*/ 	.word	0x000041d0


	//----- nvinfo : EIATTR_COOP_GROUP_MASK_REGIDS
	.align		4
.L_39:
        /*005c*/ 	.byte	0x04, 0x29
        /*005e*/ 	.short	(.L_41 - .L_40)


	//   ....[0]....
.L_40:
        /*0060*/ 	.word	0xffffffff


	//   ....[1]....
        /*0064*/ 	.word	0xffffffff


	//   ....[2]....
        /*0068*/ 	.word	0xffffffff


	//   ....[3]....
        /*006c*/ 	.word	0xffffffff


	//   ....[4]....
        /*0070*/ 	.word	0xffffffff


	//   ....[5]....
        /*0074*/ 	.word	0xffffffff


	//   ....[6]....
        /*0078*/ 	.word	0xffffffff


	//   ....[7]....
        /*007c*/ 	.word	0xffffffff


	//   ....[8]....
        /*0080*/ 	.word	0xffffffff


	//   ....[9]....
        /*0084*/ 	.word	0xffffffff


	//   ....[10]....
        /*0088*/ 	.word	0xffffffff


	//   ....[11]....
        /*008c*/ 	.word	0xffffffff


	//   ....[12]....
        /*0090*/ 	.word	0xffffffff


	//----- nvinfo : EIATTR_COOP_GROUP_INSTR_OFFSETS
	.align		4
.L_41:
        /*0094*/ 	.byte	0x04, 0x28
        /*0096*/ 	.short	(.L_43 - .L_42)


	//   ....[0]....
.L_42:
        /*0098*/ 	.word	0x00000090


	//   ....[1]....
        /*009c*/ 	.word	0x000004d0


	//   ....[2]....
        /*00a0*/ 	.word	0x00000620


	//   ....[3]....
        /*00a4*/ 	.word	0x00000760


	//   ....[4]....
        /*00a8*/ 	.word	0x00000860


	//   ....[5]....
        /*00ac*/ 	.word	0x000009d0


	//   ....[6]....
        /*00b0*/ 	.word	0x00000b70


	//   ....[7]....
        /*00b4*/ 	.word	0x00001c20


	//   ....[8]....
        /*00b8*/ 	.word	0x00002970


	//   ....[9]....
        /*00bc*/ 	.word	0x00002b80


	//   ....[10]....
        /*00c0*/ 	.word	0x00002bb0


	//   ....[11]....
        /*00c4*/ 	.word	0x00003560


	//   ....[12]....
        /*00c8*/ 	.word	0x00003790


	//----- nvinfo : EIATTR_VRC_CTA_INIT_COUNT
	.align		4
.L_43:
        /*00cc*/ 	.byte	0x02, 0x4a
        /*00ce*/ 	.byte	0x80
	.zero		1


	//----- nvinfo : EIATTR_SYSCALL_OFFSETS
	.align		4
        /*00d0*/ 	.byte	0x04, 0x46
        /*00d2*/ 	.short	(.L_45 - .L_44)


	//   ....[0]....
.L_44:
        /*00d4*/ 	.word	0x00004bf0


	//   ....[1]....
        /*00d8*/ 	.word	0x00004d30


	//   ....[2]....
        /*00dc*/ 	.word	0x00005490


	//----- nvinfo : EIATTR_MBARRIER_INSTR_OFFSETS
	.align		4
.L_45:
        /*00e0*/ 	.byte	0x04, 0x39
        /*00e2*/ 	.short	(.L_47 - .L_46)


	//   ....[0]....
.L_46:
        /*00e4*/ 	.word	0x000005b0
        /*00e8*/ 	.word	0x000000ff
        /*00ec*/ 	.word	0x00000000
        /*00f0*/ 	.short	0x0100
        /*00f2*/ 	.byte	0x05
	.zero		1


	//   ....[1]....
        /*00f4*/ 	.word	0x000005c0
        /*00f8*/ 	.word	0x000000ff
        /*00fc*/ 	.word	0x00000018
        /*0100*/ 	.short	0x0100
        /*0102*/ 	.byte	0x05
	.zero		1


	//   ....[2]....
        /*0104*/ 	.word	0x000005d0
        /*0108*/ 	.word	0x000000ff
        /*010c*/ 	.word	0x00000008
        /*0110*/ 	.short	0x0100
        /*0112*/ 	.byte	0x05
	.zero		1


	//   ....[3]....
        /*0114*/ 	.word	0x000005e0
        /*0118*/ 	.word	0x000000ff
        /*011c*/ 	.word	0x00000020
        /*0120*/ 	.short	0x0100
        /*0122*/ 	.byte	0x05
	.zero		1


	//   ....[4]....
        /*0124*/ 	.word	0x000005f0
        /*0128*/ 	.word	0x000000ff
        /*012c*/ 	.word	0x00000010
        /*0130*/ 	.short	0x0100
        /*0132*/ 	.byte	0x05
	.zero		1


	//   ....[5]....
        /*0134*/ 	.word	0x00000600
        /*0138*/ 	.word	0x000000ff
        /*013c*/ 	.word	0x00000028
        /*0140*/ 	.short	0x0100
        /*0142*/ 	.byte	0x05
	.zero		1


	//   ....[6]....
        /*0144*/ 	.word	0x00000730
        /*0148*/ 	.word	0x000000ff
        /*014c*/ 	.word	0x00000030
        /*0150*/ 	.short	0x0100
        /*0152*/ 	.byte	0x06
	.zero		1


	//   ....[7]....
        /*0154*/ 	.word	0x00000740
        /*0158*/ 	.word	0x000000ff
        /*015c*/ 	.word	0x00000038
        /*0160*/ 	.short	0x0100
        /*0162*/ 	.byte	0x06
	.zero		1


	//   ....[8]....
        /*0164*/ 	.word	0x00000830
        /*0168*/ 	.word	0x000000ff
        /*016c*/ 	.word	0x00000040
        /*0170*/ 	.short	0x0100
        /*0172*/ 	.byte	0x05
	.zero		1


	//   ....[9]....
        /*0174*/ 	.word	0x00000840
        /*0178*/ 	.word	0x000000ff
        /*017c*/ 	.word	0x00000048
        /*0180*/ 	.short	0x0100
        /*0182*/ 	.byte	0x05
	.zero		1


	//   ....[10]....
        /*0184*/ 	.word	0x00000980
        /*0188*/ 	.word	0x000000ff
        /*018c*/ 	.word	0x00000050
        /*0190*/ 	.short	0x0100
        /*0192*/ 	.byte	0x05
	.zero		1


	//   ....[11]....
        /*0194*/ 	.word	0x00000990
        /*0198*/ 	.word	0x000000ff
        /*019c*/ 	.word	0x00000060
        /*01a0*/ 	.short	0x0100
        /*01a2*/ 	.byte	0x05
	.zero		1


	//   ....[12]....
        /*01a4*/ 	.word	0x000009a0
        /*01a8*/ 	.word	0x000000ff
        /*01ac*/ 	.word	0x00000058
        /*01b0*/ 	.short	0x0100
        /*01b2*/ 	.byte	0x05
	.zero		1


	//   ....[13]....
        /*01b4*/ 	.word	0x000009b0
        /*01b8*/ 	.word	0x000000ff
        /*01bc*/ 	.word	0x00000068
        /*01c0*/ 	.short	0x0100
        /*01c2*/ 	.byte	0x05
	.zero		1


	//   ....[14]....
        /*01c4*/ 	.word	0x00000ae0
        /*01c8*/ 	.word	0x000000ff
        /*01cc*/ 	.word	0x00000070
        /*01d0*/ 	.short	0x0100
        /*01d2*/ 	.byte	0x06
	.zero		1


	//   ....[15]....
        /*01d4*/ 	.word	0x00000af0
        /*01d8*/ 	.word	0x000000ff
        /*01dc*/ 	.word	0x00000090
        /*01e0*/ 	.short	0x0100
        /*01e2*/ 	.byte	0x06
	.zero		1


	//   ....[16]....
        /*01e4*/ 	.word	0x00000b00
        /*01e8*/ 	.word	0x000000ff
        /*01ec*/ 	.word	0x00000078
        /*01f0*/ 	.short	0x0100
        /*01f2*/ 	.byte	0x06
	.zero		1


	//   ....[17]....
        /*01f4*/ 	.word	0x00000b10
        /*01f8*/ 	.word	0x000000ff
        /*01fc*/ 	.word	0x00000098
        /*0200*/ 	.short	0x0100
        /*0202*/ 	.byte	0x06
	.zero		1


	//   ....[18]....
        /*0204*/ 	.word	0x00000b20
        /*0208*/ 	.word	0x000000ff
        /*020c*/ 	.word	0x00000080
        /*0210*/ 	.short	0x0100
        /*0212*/ 	.byte	0x06
	.zero		1


	//   ....[19]....
        /*0214*/ 	.word	0x00000b30
        /*0218*/ 	.word	0x000000ff
        /*021c*/ 	.word	0x000000a0
        /*0220*/ 	.short	0x0100
        /*0222*/ 	.byte	0x06
	.zero		1


	//   ....[20]....
        /*0224*/ 	.word	0x00000b40
        /*0228*/ 	.word	0x000000ff
        /*022c*/ 	.word	0x00000088
        /*0230*/ 	.short	0x0100
        /*0232*/ 	.byte	0x06
	.zero		1


	//   ....[21]....
        /*0234*/ 	.word	0x00000b50
        /*0238*/ 	.word	0x000000ff
        /*023c*/ 	.word	0x000000a8
        /*0240*/ 	.short	0x0100
        /*0242*/ 	.byte	0x06
	.zero		1


	//   ....[22]....
        /*0244*/ 	.word	0x00000c40
        /*0248*/ 	.word	0x000000ff
        /*024c*/ 	.word	0x000000b0
        /*0250*/ 	.short	0x0100
        /*0252*/ 	.byte	0x05
	.zero		1


	//   ....[23]....
        /*0254*/ 	.word	0x00000c50
        /*0258*/ 	.word	0x000000ff
        /*025c*/ 	.word	0x000000c0
        /*0260*/ 	.short	0x0100
        /*0262*/ 	.byte	0x05
	.zero		1


	//   ....[24]....
        /*0264*/ 	.word	0x00000c60
        /*0268*/ 	.word	0x000000ff
        /*026c*/ 	.word	0x000000b8
        /*0270*/ 	.short	0x0100
        /*0272*/ 	.byte	0x05
	.zero		1


	//   ....[25]....
        /*0274*/ 	.word	0x00000c70
        /*0278*/ 	.word	0x000000ff
        /*027c*/ 	.word	0x000000c8
        /*0280*/ 	.short	0x0100
        /*0282*/ 	.byte	0x05
	.zero		1


	//   ....[26]....
        /*0284*/ 	.word	0x00001540
        /*0288*/ 	.word	0x00000003
        /*028c*/ 	.word	0x000000c0
        /*0290*/ 	.short	0x010a
        /*0292*/ 	.byte	0xff
	.zero		1


	//   ....[27]....
        /*0294*/ 	.word	0x00001570
        /*0298*/ 	.word	0x00000003
        /*029c*/ 	.word	0x000000b0
        /*02a0*/ 	.short	0x0101
        /*02a2*/ 	.byte	0xff
	.zero		1


	//   ....[28]....
        /*02a4*/ 	.word	0x00001640
        /*02a8*/ 	.word	0x000000ff
        /*02ac*/ 	.word	0x00000018
        /*02b0*/ 	.short	0x010a
        /*02b2*/ 	.byte	0x08
	.zero		1


	//   ....[29]....
        /*02b4*/ 	.word	0x000016e0
        /*02b8*/ 	.word	0x000000ff
        /*02bc*/ 	.word	0x00000018
        /*02c0*/ 	.short	0x010a
        /*02c2*/ 	.byte	0x21
	.zero		1


	//   ....[30]....
        /*02c4*/ 	.word	0x00001840
        /*02c8*/ 	.word	0x000000ff
        /*02cc*/ 	.word	0x00000018
        /*02d0*/ 	.short	0x010a
        /*02d2*/ 	.byte	0x08
	.zero		1


	//   ....[31]....
        /*02d4*/ 	.word	0x00001930
        /*02d8*/ 	.word	0x000000ff
        /*02dc*/ 	.word	0x00000048
        /*02e0*/ 	.short	0x0101
        /*02e2*/ 	.byte	0x04
	.zero		1


	//   ....[32]....
        /*02e4*/ 	.word	0x00001950
        /*02e8*/ 	.word	0x000000ff
        /*02ec*/ 	.word	0x00000018
        /*02f0*/ 	.short	0x010a
        /*02f2*/ 	.byte	0x08
	.zero		1


	//   ....[33]....
        /*02f4*/ 	.word	0x000019d0
        /*02f8*/ 	.word	0x000000ff
        /*02fc*/ 	.word	0x00000018
        /*0300*/ 	.short	0x010a
        /*0302*/ 	.byte	0x11
	.zero		1


	//   ....[34]....
        /*0304*/ 	.word	0x00001b30
        /*0308*/ 	.word	0x000000ff
        /*030c*/ 	.word	0x00000018
        /*0310*/ 	.short	0x010a
        /*0312*/ 	.byte	0x08
	.zero		1


	//   ....[35]....
        /*0314*/ 	.word	0x00001c50
        /*0318*/ 	.word	0x00000002
        /*031c*/ 	.word	0x00000050
        /*0320*/ 	.short	0x010a
        /*0322*/ 	.byte	0xff
	.zero		1


	//   ....[36]....
        /*0324*/ 	.word	0x00001d10
        /*0328*/ 	.word	0x00000002
        /*032c*/ 	.word	0x00000000
        /*0330*/ 	.short	0x0101
        /*0332*/ 	.byte	0xff
	.zero		1


	//   ....[37]....
        /*0334*/ 	.word	0x00002270
        /*0338*/ 	.word	0x000000ff
        /*033c*/ 	.word	0x00000000
        /*0340*/ 	.short	0x010a
        /*0342*/ 	.byte	0x05
	.zero		1


	//   ....[38]....
        /*0344*/ 	.word	0x00002300
        /*0348*/ 	.word	0x000000ff
        /*034c*/ 	.word	0x00000000
        /*0350*/ 	.short	0x010a
        /*0352*/ 	.byte	0x05
	.zero		1


	//   ....[39]....
        /*0354*/ 	.word	0x000023a0
        /*0358*/ 	.word	0x00000000
        /*035c*/ 	.word	0x00000000
        /*0360*/ 	.short	0x010a
        /*0362*/ 	.byte	0xff
	.zero		1


	//   ....[40]....
        /*0364*/ 	.word	0x000024c0
        /*0368*/ 	.word	0x00000000
        /*036c*/ 	.word	0x000000b0
        /*0370*/ 	.short	0x010a
        /*0372*/ 	.byte	0xff
	.zero		1


	//   ....[41]....
        /*0374*/ 	.word	0x00002520
        /*0378*/ 	.word	0x00000004
        /*037c*/ 	.word	0x00000000
        /*0380*/ 	.short	0x0101
        /*0382*/ 	.byte	0xff
	.zero		1


	//   ....[42]....
        /*0384*/ 	.word	0x00002540
        /*0388*/ 	.word	0x000000ff
        /*038c*/ 	.word	0x00000060
        /*0390*/ 	.short	0x010a
        /*0392*/ 	.byte	0x05
	.zero		1


	//   ....[43]....
        /*0394*/ 	.word	0x00002660
        /*0398*/ 	.word	0x00000000
        /*039c*/ 	.word	0x00000050
        /*03a0*/ 	.short	0x010a
        /*03a2*/ 	.byte	0xff
	.zero		1


	//   ....[44]....
        /*03a4*/ 	.word	0x00002770
        /*03a8*/ 	.word	0x00000000
        /*03ac*/ 	.word	0x00000000
        /*03b0*/ 	.short	0x0101
        /*03b2*/ 	.byte	0xff
	.zero		1


	//   ....[45]....
        /*03b4*/ 	.word	0x00002800
        /*03b8*/ 	.word	0x000000ff
        /*03bc*/ 	.word	0x00000060
        /*03c0*/ 	.short	0x0106
        /*03c2*/ 	.byte	0x05
	.zero		1


	//   ....[46]....
        /*03c4*/ 	.word	0x00002820
        /*03c8*/ 	.word	0x000000ff
        /*03cc*/ 	.word	0x00000060
        /*03d0*/ 	.short	0x010a
        /*03d2*/ 	.byte	0x05
	.zero		1


	//   ....[47]....
        /*03d4*/ 	.word	0x000028b0
        /*03d8*/ 	.word	0x000000ff
        /*03dc*/ 	.word	0x00000060
        /*03e0*/ 	.short	0x0106
        /*03e2*/ 	.byte	0x04
	.zero		1


	//   ....[48]....
        /*03e4*/ 	.word	0x000028f0
        /*03e8*/ 	.word	0x00000000
        /*03ec*/ 	.word	0x00000060
        /*03f0*/ 	.short	0x010a
        /*03f2*/ 	.byte	0xff
	.zero		1


	//   ....[49]....
        /*03f4*/ 	.word	0x00002df0
        /*03f8*/ 	.word	0x00000000
        /*03fc*/ 	.word	0x00000050
        /*0400*/ 	.short	0x010a
        /*0402*/ 	.byte	0xff
	.zero		1


	//   ....[50]....
        /*0404*/ 	.word	0x00002ef0
        /*0408*/ 	.word	0x00000003
        /*040c*/ 	.word	0x00000000
        /*0410*/ 	.short	0x0101
        /*0412*/ 	.byte	0xff
	.zero		1


	//   ....[51]....
        /*0414*/ 	.word	0x00002f00
        /*0418*/ 	.word	0x000000ff
        /*041c*/ 	.word	0x00000000
        /*0420*/ 	.short	0x010a
        /*0422*/ 	.byte	0x04
	.zero		1


	//   ....[52]....
        /*0424*/ 	.word	0x00002f80
        /*0428*/ 	.word	0x000000ff
        /*042c*/ 	.word	0x00000090
        /*0430*/ 	.short	0x010a
        /*0432*/ 	.byte	0x08
	.zero		1


	//   ....[53]....
        /*0434*/ 	.word	0x00003060
        /*0438*/ 	.word	0x000000ff
        /*043c*/ 	.word	0x00000000
        /*0440*/ 	.short	0x010a
        /*0442*/ 	.byte	0x07
	.zero		1


	//   ....[54]....
        /*0444*/ 	.word	0x000031a0
        /*0448*/ 	.word	0x000000ff
        /*044c*/ 	.word	0x00000000
        /*0450*/ 	.short	0x010a
        /*0452*/ 	.byte	0x04
	.zero		1


	//   ....[55]....
        /*0454*/ 	.word	0x00003390
        /*0458*/ 	.word	0x000000ff
        /*045c*/ 	.word	0x00000000
        /*0460*/ 	.short	0x010a
        /*0462*/ 	.byte	0x05
	.zero		1


	//   ....[56]....
        /*0464*/ 	.word	0x00003420
        /*0468*/ 	.word	0x000000ff
        /*046c*/ 	.word	0x00000000
        /*0470*/ 	.short	0x010a
        /*0472*/ 	.byte	0x05
	.zero		1


	//   ....[57]....
        /*0474*/ 	.word	0x000034b0
        /*0478*/ 	.word	0x000000ff
        /*047c*/ 	.word	0x00000000
        /*0480*/ 	.short	0x010a
        /*0482*/ 	.byte	0x05
	.zero		1


	//   ....[58]....
        /*0484*/ 	.word	0x00003540
        /*0488*/ 	.word	0x000000ff
        /*048c*/ 	.word	0x00000000
        /*0490*/ 	.short	0x010a
        /*0492*/ 	.byte	0x07
	.zero		1


	//   ....[59]....
        /*0494*/ 	.word	0x00003980
        /*0498*/ 	.word	0x00000000
        /*049c*/ 	.word	0x00000050
        /*04a0*/ 	.short	0x010a
        /*04a2*/ 	.byte	0xff
	.zero		1


	//   ....[60]....
        /*04a4*/ 	.word	0x00003a70
        /*04a8*/ 	.word	0x00000000
        /*04ac*/ 	.word	0x00000000
        /*04b0*/ 	.short	0x0101
        /*04b2*/ 	.byte	0xff
	.zero		1


	//   ....[61]....
        /*04b4*/ 	.word	0x00003d90
        /*04b8*/ 	.word	0x000000ff
        /*04bc*/ 	.word	0x00000048
        /*04c0*/ 	.short	0x010a
        /*04c2*/ 	.byte	0x06
	.zero		1


	//   ....[62]....
        /*04c4*/ 	.word	0x00003f10
        /*04c8*/ 	.word	0x000000ff
        /*04cc*/ 	.word	0x00000038
        /*04d0*/ 	.short	0x010a
        /*04d2*/ 	.byte	0x06
	.zero		1


	//   ....[63]....
        /*04d4*/ 	.word	0x00004240
        /*04d8*/ 	.word	0x000000ff
        /*04dc*/ 	.word	0x00000030
        /*04e0*/ 	.short	0x010b
        /*04e2*/ 	.byte	0x06
	.zero		1


	//   ....[64]....
        /*04e4*/ 	.word	0x00004260
        /*04e8*/ 	.word	0x000000ff
        /*04ec*/ 	.word	0x00000000
        /*04f0*/ 	.short	0x0101
        /*04f2*/ 	.byte	0x25
	.zero		1


	//   ....[65]....
        /*04f4*/ 	.word	0x000042a0
        /*04f8*/ 	.word	0x00000000
        /*04fc*/ 	.word	0x00000038
        /*0500*/ 	.short	0x010a
        /*0502*/ 	.byte	0xff
	.zero		1


	//   ....[66]....
        /*0504*/ 	.word	0x00004600
        /*0508*/ 	.word	0x00000000
        /*050c*/ 	.word	0x00000050
        /*0510*/ 	.short	0x010a
        /*0512*/ 	.byte	0xff
	.zero		1


	//   ....[67]....
        /*0514*/ 	.word	0x00004710
        /*0518*/ 	.word	0x00000000
        /*051c*/ 	.word	0x00000000
        /*0520*/ 	.short	0x0101
        /*0522*/ 	.byte	0xff
	.zero		1


	//   ....[68]....
        /*0524*/ 	.word	0x000050c0
        /*0528*/ 	.word	0x000000ff
        /*052c*/ 	.word	0x00000030
        /*0530*/ 	.short	0x010a
        /*0532*/ 	.byte	0x2b
	.zero		1


	//   ....[69]....
        /*0534*/ 	.word	0x000050e0
        /*0538*/ 	.word	0x0000005c
        /*053c*/ 	.word	0x00000070
        /*0540*/ 	.short	0x010a
        /*0542*/ 	.byte	0xff
	.zero		1


	//   ....[70]....
        /*0544*/ 	.word	0x00005230
        /*0548*/ 	.word	0x000000ff
        /*054c*/ 	.word	0x00000030
        /*0550*/ 	.short	0x010a
        /*0552*/ 	.byte	0x2b
	.zero		1


	//   ....[71]....
        /*0554*/ 	.word	0x00005310
        /*0558*/ 	.word	0x000000ff
        /*055c*/ 	.word	0x00000000
        /*0560*/ 	.short	0x0101
        /*0562*/ 	.byte	0x04
	.zero		1


	//   ....[72]....
        /*0564*/ 	.word	0x00005370
        /*0568*/ 	.word	0x0000005c
        /*056c*/ 	.word	0x00000070
        /*0570*/ 	.short	0x010a
        /*0572*/ 	.byte	0xff
	.zero		1


	//   ....[73]....
        /*0574*/ 	.word	0x00005740
        /*0578*/ 	.word	0x000000ff
        /*057c*/ 	.word	0x00000000
        /*0580*/ 	.short	0x0101
        /*0582*/ 	.byte	0x05
	.zero		1


	//   ....[74]....
        /*0584*/ 	.word	0x00005fd0
        /*0588*/ 	.word	0x00000003
        /*058c*/ 	.word	0x000000c0
        /*0590*/ 	.short	0x010a
        /*0592*/ 	.byte	0xff
	.zero		1


	//   ....[75]....
        /*0594*/ 	.word	0x00006030
        /*0598*/ 	.word	0x00000002
        /*059c*/ 	.word	0x00000018
        /*05a0*/ 	.short	0x010a
        /*05a2*/ 	.byte	0xff
	.zero		1


	//   ....[76]....
        /*05a4*/ 	.word	0x00006090
        /*05a8*/ 	.word	0x00000002
        /*05ac*/ 	.word	0x00000018
        /*05b0*/ 	.short	0x010a
        /*05b2*/ 	.byte	0xff
	.zero		1


	//   ....[77]....
        /*05b4*/ 	.word	0x000060e0
        /*05b8*/ 	.word	0x00000002
        /*05bc*/ 	.word	0x00000050
        /*05c0*/ 	.short	0x010a
        /*05c2*/ 	.byte	0xff
	.zero		1


	//   ....[78]....
        /*05c4*/ 	.word	0x00006140
        /*05c8*/ 	.word	0x00000000
        /*05cc*/ 	.word	0x00000000
        /*05d0*/ 	.short	0x010a
        /*05d2*/ 	.byte	0xff
	.zero		1


	//   ....[79]....
        /*05d4*/ 	.word	0x000061a0
        /*05d8*/ 	.word	0x00000000
        /*05dc*/ 	.word	0x00000000
        /*05e0*/ 	.short	0x010a
        /*05e2*/ 	.byte	0xff
	.zero		1


	//   ....[80]....
        /*05e4*/ 	.word	0x000061f0
        /*05e8*/ 	.word	0x00000000
        /*05ec*/ 	.word	0x000000b0
        /*05f0*/ 	.short	0x010a
        /*05f2*/ 	.byte	0xff
	.zero		1


	//   ....[81]....
        /*05f4*/ 	.word	0x00006250
        /*05f8*/ 	.word	0x00000000
        /*05fc*/ 	.word	0x00000060
        /*0600*/ 	.short	0x010a
        /*0602*/ 	.byte	0xff
	.zero		1


	//   ....[82]....
        /*0604*/ 	.word	0x000062a0
        /*0608*/ 	.word	0x00000000
        /*060c*/ 	.word	0x00000050
        /*0610*/ 	.short	0x010a
        /*0612*/ 	.byte	0xff
	.zero		1


	//   ....[83]....
        /*0614*/ 	.word	0x00006300
        /*0618*/ 	.word	0x00000000
        /*061c*/ 	.word	0x00000060
        /*0620*/ 	.short	0x010a
        /*0622*/ 	.byte	0xff
	.zero		1


	//   ....[84]....
        /*0624*/ 	.word	0x00006350
        /*0628*/ 	.word	0x00000000
        /*062c*/ 	.word	0x00000050
        /*0630*/ 	.short	0x010a
        /*0632*/ 	.byte	0xff
	.zero		1


	//   ....[85]....
        /*0634*/ 	.word	0x000063b0
        /*0638*/ 	.word	0x00000003
        /*063c*/ 	.word	0x00000090
        /*0640*/ 	.short	0x010a
        /*0642*/ 	.byte	0xff
	.zero		1


	//   ....[86]....
        /*0644*/ 	.word	0x00006410
        /*0648*/ 	.word	0x00000000
        /*064c*/ 	.word	0x00000000
        /*0650*/ 	.short	0x010a
        /*0652*/ 	.byte	0xff
	.zero		1


	//   ....[87]....
        /*0654*/ 	.word	0x00006470
        /*0658*/ 	.word	0x00000000
        /*065c*/ 	.word	0x00000000
        /*0660*/ 	.short	0x010a
        /*0662*/ 	.byte	0xff
	.zero		1


	//   ....[88]....
        /*0664*/ 	.word	0x000064d0
        /*0668*/ 	.word	0x00000000
        /*066c*/ 	.word	0x00000000
        /*0670*/ 	.short	0x010a
        /*0672*/ 	.byte	0xff
	.zero		1


	//   ....[89]....
        /*0674*/ 	.word	0x00006530
        /*0678*/ 	.word	0x00000000
        /*067c*/ 	.word	0x00000000
        /*0680*/ 	.short	0x010a
        /*0682*/ 	.byte	0xff
	.zero		1


	//   ....[90]....
        /*0684*/ 	.word	0x00006590
        /*0688*/ 	.word	0x00000000
        /*068c*/ 	.word	0x00000000
        /*0690*/ 	.short	0x010a
        /*0692*/ 	.byte	0xff
	.zero		1


	//   ....[91]....
        /*0694*/ 	.word	0x000065e0
        /*0698*/ 	.word	0x00000000
        /*069c*/ 	.word	0x00000050
        /*06a0*/ 	.short	0x010a
        /*06a2*/ 	.byte	0xff
	.zero		1


	//   ....[92]....
        /*06a4*/ 	.word	0x00006640
        /*06a8*/ 	.word	0x00000000
        /*06ac*/ 	.word	0x00000048
        /*06b0*/ 	.short	0x010a
        /*06b2*/ 	.byte	0xff
	.zero		1


	//   ....[93]....
        /*06b4*/ 	.word	0x000066a0
        /*06b8*/ 	.word	0x00000003
        /*06bc*/ 	.word	0x00000038
        /*06c0*/ 	.short	0x010a
        /*06c2*/ 	.byte	0xff
	.zero		1


	//   ....[94]....
        /*06c4*/ 	.word	0x000066f0
        /*06c8*/ 	.word	0x00000000
        /*06cc*/ 	.word	0x00000050
        /*06d0*/ 	.short	0x010a
        /*06d2*/ 	.byte	0xff
	.zero		1


	//   ....[95]....
        /*06d4*/ 	.word	0x00006750
        /*06d8*/ 	.word	0x00000000
        /*06dc*/ 	.word	0x00000030
        /*06e0*/ 	.short	0x010a
        /*06e2*/ 	.byte	0xff
	.zero		1


	//   ....[96]....
        /*06e4*/ 	.word	0x000067a0
        /*06e8*/ 	.word	0x0000005c
        /*06ec*/ 	.word	0x00000070
        /*06f0*/ 	.short	0x010a
        /*06f2*/ 	.byte	0xff
	.zero		1


	//----- nvinfo : EIATTR_NUM_MBARRIERS
	.align		4
.L_47:
        /*06f4*/ 	.byte	0x03, 0x38
        /*06f6*/ 	.short	0x001a


	//----- nvinfo : EIATTR_EXIT_INSTR_OFFSETS
	.align		4
        /*06f8*/ 	.byte	0x04, 0x1c
        /*06fa*/ 	.short	(.L_49 - .L_48)


	//   ....[0]....
.L_48:
        /*06fc*/ 	.word	0x000023d0


	//   ....[1]....
        /*0700*/ 	.word	0x000028c0


	//   ....[2]....
        /*0704*/ 	.word	0x00002920


	//   ....[3]....
        /*0708*/ 	.word	0x000037a0


	//   ....[4]....
        /*070c*/ 	.word	0x000042d0


	//   ....[5]....
        /*0710*/ 	.word	0x00004310


	//   ....[6]....
        /*0714*/ 	.word	0x00005fc0


	//----- nvinfo : EIATTR_MAX_THREADS
	.align		4
.L_49:
        /*0718*/ 	.byte	0x04, 0x05
        /*071a*/ 	.short	(.L_51 - .L_50)
.L_50:
        /*071c*/ 	.word	0x00000100
        /*0720*/ 	.word	0x00000001
        /*0724*/ 	.word	0x00000001


	//----- nvinfo : EIATTR_CRS_STACK_SIZE
	.align		4
.L_51:
        /*0728*/ 	.byte	0x04, 0x1e
        /*072a*/ 	.short	(.L_53 - .L_52)
.L_52:
        /*072c*/ 	.word	0x00000000


	//----- nvinfo : EIATTR_CBANK_PARAM_SIZE
	.align		4
.L_53:
        /*0730*/ 	.byte	0x03, 0x19
        /*0732*/ 	.short	0x0800


	//----- nvinfo : EIATTR_PARAM_CBANK
	.align		4
        /*0734*/ 	.byte	0x04, 0x0a
        /*0736*/ 	.short	(.L_55 - .L_54)
	.align		4
.L_54:
        /*0738*/ 	.word	index@(.nv.constant0._ZN7cutlass13device_kernelINS_4gemm6kernel13GemmUniversalIN4cute5tupleIJiiiiEEENS1_10collective13CollectiveMmaINS1_35MainloopSm100TmaUmmaWarpSpecializedILi3ELi2ELi4ENS5_IJNS4_1CILi1EEESB_SB_EEEEENS5_IJNSA_ILi64EEESE_SE_EEENS_12float_e5m2_tENS5_IJlSB_lEEESG_SH_NS4_8TiledMMAINS4_8MMA_AtomIJNS4_10MMA_TraitsINS4_19SM100_MMA_F8F6F4_SSEJSG_SG_fSE_SE_NS4_17integral_constantINS4_4UMMA5MajorELSO_0EEESP_NSM_INSN_7ScaleInELSQ_0EEESR_EEEEEENS4_6LayoutISC_NS5_IJNSA_ILi0EEESV_SV_EEEEENS5_IJNS4_10UnderscoreESY_SY_EEEEENS4_13SM90_TMA_LOADENS4_14ComposedLayoutINS4_7SwizzleILi2ELi4ELi3EEENS4_18smem_ptr_flag_bitsILi8EEENSU_INS5_IJNSA_ILi8EEESE_EEENS5_IJSE_SB_EEEEEEEvNS4_8identityES11_S1B_vS1C_EENS_8epilogue10collective18CollectiveEpilogueINS1E_23Sm100TmaWarpSpecializedILi1ELi1ELi32ELb0ELb0EEEJSF_NS5_IJNSU_ISE_SB_EES1J_EEESG_SH_SG_SH_NS1E_6fusion15FusionCallbacksIS1I_NS1L_17LinearCombinationISG_fSG_fLNS_15FloatRoundStyleE2EEESF_S1K_JEEENS4_5SM1004TMEM4LOAD26SM100_TMEM_LOAD_16dp32b32xES11_S1B_NS4_39AutoVectorizingCopyWithAssumedAlignmentILi128EEENS4_14SM90_TMA_STOREES1B_S1W_S1W_EEEvvEEEEvNT_6ParamsE)
        /*073c*/ 	.short	0x0380
        /*073e*/ 	.short	0x0800


	//----- nvinfo : EIATTR_SW_WAR
	.align		4
.L_55:
        /*0740*/ 	.byte	0x04, 0x36
        /*0742*/ 	.short	(.L_57 - .L_56)
.L_56:
        /*0744*/ 	.word	0x00000008
.L_57:


//--------------------- .nv.callgraph             --------------------------
	.section	.nv.callgraph,"",@"SHT_CUDA_CALLGRAPH"
	.align	4
	.sectionentsize	8
	.align		4
        /*0000*/ 	.word	0x00000000
	.align		4
        /*0004*/ 	.word	0xffffffff
	.align		4
        /*0008*/ 	.word	index@(_ZN7cutlass13device_kernelINS_4gemm6kernel13GemmUniversalIN4cute5tupleIJiiiiEEENS1_10collective13CollectiveMmaINS1_35MainloopSm100TmaUmmaWarpSpecializedILi3ELi2ELi4ENS5_IJNS4_1CILi1EEESB_SB_EEEEENS5_IJNSA_ILi64EEESE_SE_EEENS_12float_e5m2_tENS5_IJlSB_lEEESG_SH_NS4_8TiledMMAINS4_8MMA_AtomIJNS4_10MMA_TraitsINS4_19SM100_MMA_F8F6F4_SSEJSG_SG_fSE_SE_NS4_17integral_constantINS4_4UMMA5MajorELSO_0EEESP_NSM_INSN_7ScaleInELSQ_0EEESR_EEEEEENS4_6LayoutISC_NS5_IJNSA_ILi0EEESV_SV_EEEEENS5_IJNS4_10UnderscoreESY_SY_EEEEENS4_13SM90_TMA_LOADENS4_14ComposedLayoutINS4_7SwizzleILi2ELi4ELi3EEENS4_18smem_ptr_flag_bitsILi8EEENSU_INS5_IJNSA_ILi8EEESE_EEENS5_IJSE_SB_EEEEEEEvNS4_8identityES11_S1B_vS1C_EENS_8epilogue10collective18CollectiveEpilogueINS1E_23Sm100TmaWarpSpecializedILi1ELi1ELi32ELb0ELb0EEEJSF_NS5_IJNSU_ISE_SB_EES1J_EEESG_SH_SG_SH_NS1E_6fusion15FusionCallbacksIS1I_NS1L_17LinearCombinationISG_fSG_fLNS_15FloatRoundStyleE2EEESF_S1K_JEEENS4_5SM1004TMEM4LOAD26SM100_TMEM_LOAD_16dp32b32xES11_S1B_NS4_39AutoVectorizingCopyWithAssumedAlignmentILi128EEENS4_14SM90_TMA_STOREES1B_S1W_S1W_EEEvvEEEEvNT_6ParamsE)
	.align		4
        /*000c*/ 	.word	index@(__assertfail)
	.align		4
        /*0010*/ 	.word	0x00000000
	.align		4
        /*0014*/ 	.word	0xfffffffe
	.align		4
        /*0018*/ 	.word	0x00000000
	.align		4
        /*001c*/ 	.word	0xfffffffd
	.align		4
        /*0020*/ 	.word	0x00000000
	.align		4
        /*0024*/ 	.word	0xfffffffc


//--------------------- .nv.constant4             --------------------------
	.section	.nv.constant4,"a",@progbits
	.align	8
	.align		8
.nv.constant4:
        /*0000*/ 	.dword	__assertfail
	.align		8
        /*0008*/ 	.dword	__unnamed_1
	.align		8
        /*0010*/ 	.dword	__unnamed_2
	.align		8
        /*0018*/ 	.dword	_ZN39_INTERNAL_49b35467_4_k_cu_9c4e135e_79504cuda3std3__45__cpo5beginE
	.align		8
        /*0020*/ 	.dword	_ZN39_INTERNAL_49b35467_4_k_cu_9c4e135e_79504cuda3std3__45__cpo3endE
	.align		8
        /*0028*/ 	.dword	_ZN39_INTERNAL_49b35467_4_k_cu_9c4e135e_79504cuda3std3__45__cpo6cbeginE
	.align		8
        /*0030*/ 	.dword	_ZN39_INTERNAL_49b35467_4_k_cu_9c4e135e_79504cuda3std3__45__cpo4cendE
	.align		8
        /*0038*/ 	.dword	_ZN39_INTERNAL_49b35467_4_k_cu_9c4e135e_79504cuda3std3__441_GLOBAL__N__49b35467_4_k_cu_9c4e135e_79506ignoreE
	.align		8
        /*0040*/ 	.dword	_ZN39_INTERNAL_49b35467_4_k_cu_9c4e135e_79504cuda3std3__419piecewise_constructE
	.align		8
        /*0048*/ 	.dword	_ZN39_INTERNAL_49b35467_4_k_cu_9c4e135e_79504cuda3std3__48in_placeE
	.align		8
        /*0050*/ 	.dword	_ZN39_INTERNAL_49b35467_4_k_cu_9c4e135e_79504cuda3std6ranges3__45__cpo4swapE
	.align		8
        /*0058*/ 	.dword	_ZN39_INTERNAL_49b35467_4_k_cu_9c4e135e_79504cuda3std6ranges3__45__cpo9iter_moveE
	.align		8
        /*0060*/ 	.dword	_ZN39_INTERNAL_49b35467_4_k_cu_9c4e135e_79504cute7productE
	.align		8
        /*0068*/ 	.dword	_ZN39_INTERNAL_49b35467_4_k_cu_9c4e135e_79504cute1_E
	.align		8
        /*0070*/ 	.dword	$str$25
	.align		8
        /*0078*/ 	.dword	$str$26
	.align		8
        /*0080*/ 	.dword	$str$27
	.align		8
        /*0088*/ 	.dword	$str$28


//--------------------- .text._ZN7cutlass13device_kernelINS_4gemm6kernel13GemmUniversalIN4cute5tupleIJiiiiEEENS1_10collective13CollectiveMmaINS1_35MainloopSm100TmaUmmaWarpSpecializedILi3ELi2ELi4ENS5_IJNS4_1CILi1EEESB_SB_EEEEENS5_IJNSA_ILi64EEESE_SE_EEENS_12float_e5m2_tENS5_IJlSB_lEEESG_SH_NS4_8TiledMMAINS4_8MMA_AtomIJNS4_10MMA_TraitsINS4_19SM100_MMA_F8F6F4_SSEJSG_SG_fSE_SE_NS4_17integral_constantINS4_4UMMA5MajorELSO_0EEESP_NSM_INSN_7ScaleInELSQ_0EEESR_EEEEEENS4_6LayoutISC_NS5_IJNSA_ILi0EEESV_SV_EEEEENS5_IJNS4_10UnderscoreESY_SY_EEEEENS4_13SM90_TMA_LOADENS4_14ComposedLayoutINS4_7SwizzleILi2ELi4ELi3EEENS4_18smem_ptr_flag_bitsILi8EEENSU_INS5_IJNSA_ILi8EEESE_EEENS5_IJSE_SB_EEEEEEEvNS4_8identityES11_S1B_vS1C_EENS_8epilogue10collective18CollectiveEpilogueINS1E_23Sm100TmaWarpSpecializedILi1ELi1ELi32ELb0ELb0EEEJSF_NS5_IJNSU_ISE_SB_EES1J_EEESG_SH_SG_SH_NS1E_6fusion15FusionCallbacksIS1I_NS1L_17LinearCombinationISG_fSG_fLNS_15FloatRoundStyleE2EEESF_S1K_JEEENS4_5SM1004TMEM4LOAD26SM100_TMEM_LOAD_16dp32b32xES11_S1B_NS4_39AutoVectorizingCopyWithAssumedAlignmentILi128EEENS4_14SM90_TMA_STOREES1B_S1W_S1W_EEEvvEEEEvNT_6ParamsE --------------------------
	.section	.text._ZN7cutlass13device_kernelINS_4gemm6kernel13GemmUniversalIN4cute5tupleIJiiiiEEENS1_10collective13CollectiveMmaINS1_35MainloopSm100TmaUmmaWarpSpecializedILi3ELi2ELi4ENS5_IJNS4_1CILi1EEESB_SB_EEEEENS5_IJNSA_ILi64EEESE_SE_EEENS_12float_e5m2_tENS5_IJlSB_lEEESG_SH_NS4_8TiledMMAINS4_8MMA_AtomIJNS4_10MMA_TraitsINS4_19SM100_MMA_F8F6F4_SSEJSG_SG_fSE_SE_NS4_17integral_constantINS4_4UMMA5MajorELSO_0EEESP_NSM_INSN_7ScaleInELSQ_0EEESR_EEEEEENS4_6LayoutISC_NS5_IJNSA_ILi0EEESV_SV_EEEEENS5_IJNS4_10UnderscoreESY_SY_EEEEENS4_13SM90_TMA_LOADENS4_14ComposedLayoutINS4_7SwizzleILi2ELi4ELi3EEENS4_18smem_ptr_flag_bitsILi8EEENSU_INS5_IJNSA_ILi8EEESE_EEENS5_IJSE_SB_EEEEEEEvNS4_8identityES11_S1B_vS1C_EENS_8epilogue10collective18CollectiveEpilogueINS1E_23Sm100TmaWarpSpecializedILi1ELi1ELi32ELb0ELb0EEEJSF_NS5_IJNSU_ISE_SB_EES1J_EEESG_SH_SG_SH_NS1E_6fusion15FusionCallbacksIS1I_NS1L_17LinearCombinationISG_fSG_fLNS_15FloatRoundStyleE2EEESF_S1K_JEEENS4_5SM1004TMEM4LOAD26SM100_TMEM_LOAD_16dp32b32xES11_S1B_NS4_39AutoVectorizingCopyWithAssumedAlignmentILi128EEENS4_14SM90_TMA_STOREES1B_S1W_S1W_EEEvvEEEEvNT_6ParamsE,"ax",@progbits
	.align	128
.text._ZN7cutlass13device_kernelINS_4gemm6kernel13GemmUniversalIN4cute5tupleIJiiiiEEENS1_10collective13CollectiveMmaINS1_35MainloopSm100TmaUmmaWarpSpecializedILi3ELi2ELi4ENS5_IJNS4_1CILi1EEESB_SB_EEEEENS5_IJNSA_ILi64EEESE_SE_EEENS_12float_e5m2_tENS5_IJlSB_lEEESG_SH_NS4_8TiledMMAINS4_8MMA_AtomIJNS4_10MMA_TraitsINS4_19SM100_MMA_F8F6F4_SSEJSG_SG_fSE_SE_NS4_17integral_constantINS4_4UMMA5MajorELSO_0EEESP_NSM_INSN_7ScaleInELSQ_0EEESR_EEEEEENS4_6LayoutISC_NS5_IJNSA_ILi0EEESV_SV_EEEEENS5_IJNS4_10UnderscoreESY_SY_EEEEENS4_13SM90_TMA_LOADENS4_14ComposedLayoutINS4_7SwizzleILi2ELi4ELi3EEENS4_18smem_ptr_flag_bitsILi8EEENSU_INS5_IJNSA_ILi8EEESE_EEENS5_IJSE_SB_EEEEEEEvNS4_8identityES11_S1B_vS1C_EENS_8epilogue10collective18CollectiveEpilogueINS1E_23Sm100TmaWarpSpecializedILi1ELi1ELi32ELb0ELb0EEEJSF_NS5_IJNSU_ISE_SB_EES1J_EEESG_SH_SG_SH_NS1E_6fusion15FusionCallbacksIS1I_NS1L_17LinearCombinationISG_fSG_fLNS_15FloatRoundStyleE2EEESF_S1K_JEEENS4_5SM1004TMEM4LOAD26SM100_TMEM_LOAD_16dp32b32xES11_S1B_NS4_39AutoVectorizingCopyWithAssumedAlignmentILi128EEENS4_14SM90_TMA_STOREES1B_S1W_S1W_EEEvvEEEEvNT_6ParamsE:
        .type           _ZN7cutlass13device_kernelINS_4gemm6kernel13GemmUniversalIN4cute5tupleIJiiiiEEENS1_10collective13CollectiveMmaINS1_35MainloopSm100TmaUmmaWarpSpecializedILi3ELi2ELi4ENS5_IJNS4_1CILi1EEESB_SB_EEEEENS5_IJNSA_ILi64EEESE_SE_EEENS_12float_e5m2_tENS5_IJlSB_lEEESG_SH_NS4_8TiledMMAINS4_8MMA_AtomIJNS4_10MMA_TraitsINS4_19SM100_MMA_F8F6F4_SSEJSG_SG_fSE_SE_NS4_17integral_constantINS4_4UMMA5MajorELSO_0EEESP_NSM_INSN_7ScaleInELSQ_0EEESR_EEEEEENS4_6LayoutISC_NS5_IJNSA_ILi0EEESV_SV_EEEEENS5_IJNS4_10UnderscoreESY_SY_EEEEENS4_13SM90_TMA_LOADENS4_14ComposedLayoutINS4_7SwizzleILi2ELi4ELi3EEENS4_18smem_ptr_flag_bitsILi8EEENSU_INS5_IJNSA_ILi8EEESE_EEENS5_IJSE_SB_EEEEEEEvNS4_8identityES11_S1B_vS1C_EENS_8epilogue10collective18CollectiveEpilogueINS1E_23Sm100TmaWarpSpecializedILi1ELi1ELi32ELb0ELb0EEEJSF_NS5_IJNSU_ISE_SB_EES1J_EEESG_SH_SG_SH_NS1E_6fusion15FusionCallbacksIS1I_NS1L_17LinearCombinationISG_fSG_fLNS_15FloatRoundStyleE2EEESF_S1K_JEEENS4_5SM1004TMEM4LOAD26SM100_TMEM_LOAD_16dp32b32xES11_S1B_NS4_39AutoVectorizingCopyWithAssumedAlignmentILi128EEENS4_14SM90_TMA_STOREES1B_S1W_S1W_EEEvvEEEEvNT_6ParamsE,@function
        .size           _ZN7cutlass13device_kernelINS_4gemm6kernel13GemmUniversalIN4cute5tupleIJiiiiEEENS1_10collective13CollectiveMmaINS1_35MainloopSm100TmaUmmaWarpSpecializedILi3ELi2ELi4ENS5_IJNS4_1CILi1EEESB_SB_EEEEENS5_IJNSA_ILi64EEESE_SE_EEENS_12float_e5m2_tENS5_IJlSB_lEEESG_SH_NS4_8TiledMMAINS4_8MMA_AtomIJNS4_10MMA_TraitsINS4_19SM100_MMA_F8F6F4_SSEJSG_SG_fSE_SE_NS4_17integral_constantINS4_4UMMA5MajorELSO_0EEESP_NSM_INSN_7ScaleInELSQ_0EEESR_EEEEEENS4_6LayoutISC_NS5_IJNSA_ILi0EEESV_SV_EEEEENS5_IJNS4_10UnderscoreESY_SY_EEEEENS4_13SM90_TMA_LOADENS4_14ComposedLayoutINS4_7SwizzleILi2ELi4ELi3EEENS4_18smem_ptr_flag_bitsILi8EEENSU_INS5_IJNSA_ILi8EEESE_EEENS5_IJSE_SB_EEEEEEEvNS4_8identityES11_S1B_vS1C_EENS_8epilogue10collective18CollectiveEpilogueINS1E_23Sm100TmaWarpSpecializedILi1ELi1ELi32ELb0ELb0EEEJSF_NS5_IJNSU_ISE_SB_EES1J_EEESG_SH_SG_SH_NS1E_6fusion15FusionCallbacksIS1I_NS1L_17LinearCombinationISG_fSG_fLNS_15FloatRoundStyleE2EEESF_S1K_JEEENS4_5SM1004TMEM4LOAD26SM100_TMEM_LOAD_16dp32b32xES11_S1B_NS4_39AutoVectorizingCopyWithAssumedAlignmentILi128EEENS4_14SM90_TMA_STOREES1B_S1W_S1W_EEEvvEEEEvNT_6ParamsE,(.L_x_125 - _ZN7cutlass13device_kernelINS_4gemm6kernel13GemmUniversalIN4cute5tupleIJiiiiEEENS1_10collective13CollectiveMmaINS1_35MainloopSm100TmaUmmaWarpSpecializedILi3ELi2ELi4ENS5_IJNS4_1CILi1EEESB_SB_EEEEENS5_IJNSA_ILi64EEESE_SE_EEENS_12float_e5m2_tENS5_IJlSB_lEEESG_SH_NS4_8TiledMMAINS4_8MMA_AtomIJNS4_10MMA_TraitsINS4_19SM100_MMA_F8F6F4_SSEJSG_SG_fSE_SE_NS4_17integral_constantINS4_4UMMA5MajorELSO_0EEESP_NSM_INSN_7ScaleInELSQ_0EEESR_EEEEEENS4_6LayoutISC_NS5_IJNSA_ILi0EEESV_SV_EEEEENS5_IJNS4_10UnderscoreESY_SY_EEEEENS4_13SM90_TMA_LOADENS4_14ComposedLayoutINS4_7SwizzleILi2ELi4ELi3EEENS4_18smem_ptr_flag_bitsILi8EEENSU_INS5_IJNSA_ILi8EEESE_EEENS5_IJSE_SB_EEEEEEEvNS4_8identityES11_S1B_vS1C_EENS_8epilogue10collective18CollectiveEpilogueINS1E_23Sm100TmaWarpSpecializedILi1ELi1ELi32ELb0ELb0EEEJSF_NS5_IJNSU_ISE_SB_EES1J_EEESG_SH_SG_SH_NS1E_6fusion15FusionCallbacksIS1I_NS1L_17LinearCombinationISG_fSG_fLNS_15FloatRoundStyleE2EEESF_S1K_JEEENS4_5SM1004TMEM4LOAD26SM100_TMEM_LOAD_16dp32b32xES11_S1B_NS4_39AutoVectorizingCopyWithAssumedAlignmentILi128EEENS4_14SM90_TMA_STOREES1B_S1W_S1W_EEEvvEEEEvNT_6ParamsE)
        .other          _ZN7cutlass13device_kernelINS_4gemm6kernel13GemmUniversalIN4cute5tupleIJiiiiEEENS1_10collective13CollectiveMmaINS1_35MainloopSm100TmaUmmaWarpSpecializedILi3ELi2ELi4ENS5_IJNS4_1CILi1EEESB_SB_EEEEENS5_IJNSA_ILi64EEESE_SE_EEENS_12float_e5m2_tENS5_IJlSB_lEEESG_SH_NS4_8TiledMMAINS4_8MMA_AtomIJNS4_10MMA_TraitsINS4_19SM100_MMA_F8F6F4_SSEJSG_SG_fSE_SE_NS4_17integral_constantINS4_4UMMA5MajorELSO_0EEESP_NSM_INSN_7ScaleInELSQ_0EEESR_EEEEEENS4_6LayoutISC_NS5_IJNSA_ILi0EEESV_SV_EEEEENS5_IJNS4_10UnderscoreESY_SY_EEEEENS4_13SM90_TMA_LOADENS4_14ComposedLayoutINS4_7SwizzleILi2ELi4ELi3EEENS4_18smem_ptr_flag_bitsILi8EEENSU_INS5_IJNSA_ILi8EEESE_EEENS5_IJSE_SB_EEEEEEEvNS4_8identityES11_S1B_vS1C_EENS_8epilogue10collective18CollectiveEpilogueINS1E_23Sm100TmaWarpSpecializedILi1ELi1ELi32ELb0ELb0EEEJSF_NS5_IJNSU_ISE_SB_EES1J_EEESG_SH_SG_SH_NS1E_6fusion15FusionCallbacksIS1I_NS1L_17LinearCombinationISG_fSG_fLNS_15FloatRoundStyleE2EEESF_S1K_JEEENS4_5SM1004TMEM4LOAD26SM100_TMEM_LOAD_16dp32b32xES11_S1B_NS4_39AutoVectorizingCopyWithAssumedAlignmentILi128EEENS4_14SM90_TMA_STOREES1B_S1W_S1W_EEEvvEEEEvNT_6ParamsE,@"STO_CUDA_ENTRY STV_DEFAULT"
_ZN7cutlass13device_kernelINS_4gemm6kernel13GemmUniversalIN4cute5tupleIJiiiiEEENS1_10collective13CollectiveMmaINS1_35MainloopSm100TmaUmmaWarpSpecializedILi3ELi2ELi4ENS5_IJNS4_1CILi1EEESB_SB_EEEEENS5_IJNSA_ILi64EEESE_SE_EEENS_12float_e5m2_tENS5_IJlSB_lEEESG_SH_NS4_8TiledMMAINS4_8MMA_AtomIJNS4_10MMA_TraitsINS4_19SM100_MMA_F8F6F4_SSEJSG_SG_fSE_SE_NS4_17integral_constantINS4_4UMMA5MajorELSO_0EEESP_NSM_INSN_7ScaleInELSQ_0EEESR_EEEEEENS4_6LayoutISC_NS5_IJNSA_ILi0EEESV_SV_EEEEENS5_IJNS4_10UnderscoreESY_SY_EEEEENS4_13SM90_TMA_LOADENS4_14ComposedLayoutINS4_7SwizzleILi2ELi4ELi3EEENS4_18smem_ptr_flag_bitsILi8EEENSU_INS5_IJNSA_ILi8EEESE_EEENS5_IJSE_SB_EEEEEEEvNS4_8identityES11_S1B_vS1C_EENS_8epilogue10collective18CollectiveEpilogueINS1E_23Sm100TmaWarpSpecializedILi1ELi1ELi32ELb0ELb0EEEJSF_NS5_IJNSU_ISE_SB_EES1J_EEESG_SH_SG_SH_NS1E_6fusion15FusionCallbacksIS1I_NS1L_17LinearCombinationISG_fSG_fLNS_15FloatRoundStyleE2EEESF_S1K_JEEENS4_5SM1004TMEM4LOAD26SM100_TMEM_LOAD_16dp32b32xES11_S1B_NS4_39AutoVectorizingCopyWithAssumedAlignmentILi128EEENS4_14SM90_TMA_STOREES1B_S1W_S1W_EEEvvEEEEvNT_6ParamsE:
[----:B------:R-:W1:Y:S01]  /*0000*/  LDC R1, c[0x0][0x37c] ;  /* 0x0000df00ff017b82 */ /* 0x000e620000000800 */
[----:B------:R-:W2:Y:S01]  /*0010*/  S2R R101, SR_TID.X ;  /* 0x0000000000657919 */ /* 0x000ea20000002100 */
[----:B------:R-:W3:Y:S01]  /*0020*/  LDCU.64 UR4, c[0x0][0x890] ;  /* 0x00011200ff0477ac */ /* 0x000ee20008000a00 */
[----:B------:R-:W-:Y:S02]  /*0030*/  PRMT R96, RZ, 0x7610, R96 ;  /* 0x00007610ff607816 */ /* 0x000fe40000000060 */
[----:B------:R-:W-:Y:S01]  /*0040*/  ELECT P5, URZ, PT ;  /* 0x0000000000ff782f */ /* 0x000fe200038a0000 */
[----:B------:R-:W4:Y:S01]  /*0050*/  LDCU.64 UR40, c[0x0][0x358] ;  /* 0x00006b00ff2877ac */ /* 0x000f220008000a00 */
[----:B---3--:R-:W-:-:S04]  /*0060*/  UISETP.NE.U32.AND UP0, UPT, UR4, URZ, UPT ;  /* 0x000000ff0400728c */ /* 0x008fc8000bf05070 */
[----:B------:R-:W-:Y:S01]  /*0070*/  UISETP.NE.AND.EX UP0, UPT, UR5, URZ, UPT, UP0 ;  /* 0x000000ff0500728c */ /* 0x000fe2000bf05300 */
[----:B--2---:R-:W-:-:S05]  /*0080*/  SHF.R.U32.HI R104, RZ, 0x5, R101 ;  /* 0x00000005ff687819 */ /* 0x004fca0000011665 */
[----:B------:R-:W2:Y:S02]  /*0090*/  SHFL.IDX PT, R0, R104, RZ, 0x1f ;  /* 0x00001fff68007589 */ /* 0x000ea400000e0000 */
[----:B--2---:R-:W-:Y:S01]  /*00a0*/  R2UR UR8, R0 ;  /* 0x00000000000872ca */ /* 0x004fe200000e0000 */
[----:B-1--4-:R-:W-:-:S14]  /*00b0*/  BRA.U UP0, `(.L_x_0) ;  /* 0x00000001002c7547 */ /* 0x012fdc000b800000 */
[----:B------:R-:W1:Y:S02]  /*00c0*/  LDCU.64 UR6, c[0x0][0x888] ;  /* 0x00011100ff0677ac */ /* 0x000e640008000a00 */
[----:B-1----:R-:W-:-:S04]  /*00d0*/  UISETP.NE.U32.AND UP0, UPT, UR6, URZ, UPT ;  /* 0x000000ff0600728c */ /* 0x002fc8000bf05070 */
[----:B------:R-:W-:-:S09]  /*00e0*/  UISETP.NE.AND.EX UP0, UPT, UR7, URZ, UPT, UP0 ;  /* 0x000000ff0700728c */ /* 0x000fd2000bf05300 */
[----:B------:R-:W-:Y:S05]  /*00f0*/  BRA.U !UP0, `(.L_x_1) ;  /* 0x0000000108107547 */ /* 0x000fea000b800000 */
[----:B------:R-:W1:Y:S02]  /*0100*/  LDC.64 R2, c[0x0][0x888] ;  /* 0x00022200ff027b82 */ /* 0x000e640000000a00 */
[----:B-1----:R1:W5:Y:S01]  /*0110*/  LDG.E R49, desc[UR40][R2.64] ;  /* 0x0000002802317981 */ /* 0x002362000c1e1900 */
[----:B------:R-:W-:Y:S01]  /*0120*/  HFMA2 R96, -RZ, RZ, 0, 5.9604644775390625e-08 ;  /* 0x00000001ff607431 */ /* 0x000fe200000001ff */
[----:B------:R-:W-:Y:S05]  /*0130*/  BRA `(.L_x_0) ;  /* 0x00000000000c7947 */ /* 0x000fea0003800000 */
.L_x_1:
[----:B------:R-:W1:Y:S01]  /*0140*/  LDCU UR6, c[0x0][0x880] ;  /* 0x00011000ff0677ac */ /* 0x000e620008000800 */
[----:B------:R-:W-:Y:S01]  /*0150*/  HFMA2 R96, -RZ, RZ, 0, 5.9604644775390625e-08 ;  /* 0x00000001ff607431 */ /* 0x000fe200000001ff */
[----:B-1----:R-:W-:-:S07]  /*0160*/  MOV R49, UR6 ;  /* 0x0000000600317c02 */ /* 0x002fce0008000f00 */
.L_x_0:
[----:B------:R-:W2:Y:S02]  /*0170*/  LDCU.64 UR6, c[0x0][0x8b0] ;  /* 0x00011600ff0677ac */ /* 0x000ea40008000a00 */
[----:B--2---:R-:W-:-:S04]  /*0180*/  UISETP.NE.U32.AND UP0, UPT, UR6, URZ, UPT ;  /* 0x000000ff0600728c */ /* 0x004fc8000bf05070 */
[----:B------:R-:W-:-:S09]  /*0190*/  UISETP.NE.AND.EX UP0, UPT, UR7, URZ, UPT, UP0 ;  /* 0x000000ff0700728c */ /* 0x000fd2000bf05300 */
[----:B------:R-:W-:Y:S05]  /*01a0*/  BRA.U UP0, `(.L_x_2) ;  /* 0x0000000100247547 */ /* 0x000fea000b800000 */
[----:B------:R-:W2:Y:S02]  /*01b0*/  LDCU.64 UR6, c[0x0][0x8a8] ;  /* 0x00011500ff0677ac */ /* 0x000ea40008000a00 */
[----:B--2---:R-:W-:-:S04]  /*01c0*/  UISETP.NE.U32.AND UP0, UPT, UR6, URZ, UPT ;  /* 0x000000ff0600728c */ /* 0x004fc8000bf05070 */
[----:B------:R-:W-:-:S09]  /*01d0*/  UISETP.NE.AND.EX UP0, UPT, UR7, URZ, UPT, UP0 ;  /* 0x000000ff0700728c */ /* 0x000fd2000bf05300 */
[----:B------:R-:W-:Y:S05]  /*01e0*/  BRA.U !UP0, `(.L_x_3) ;  /* 0x00000001080c7547 */ /* 0x000fea000b800000 */
[----:B-1----:R-:W1:Y:S02]  /*01f0*/  LDC.64 R2, c[0x0][0x8a8] ;  /* 0x00022a00ff027b82 */ /* 0x002e640000000a00 */
[----:B-1----:R2:W5:Y:S01]  /*0200*/  LDG.E R47, desc[UR40][R2.64] ;  /* 0x00000028022f7981 */ /* 0x002562000c1e1900 */
[----:B------:R-:W-:Y:S05]  /*0210*/  BRA `(.L_x_2) ;  /* 0x0000000000087947 */ /* 0x000fea0003800000 */
.L_x_3:
[----:B------:R-:W2:Y:S02]  /*0220*/  LDCU UR6, c[0x0][0x8a0] ;  /* 0x00011400ff0677ac */ /* 0x000ea40008000800 */
[----:B--2---:R-:W-:Y:S02]  /*0230*/  MOV R47, UR6 ;  /* 0x00000006002f7c02 */ /* 0x004fe40008000f00 */
.L_x_2:
[----:B------:R-:W-:Y:S01]  /*0240*/  IMAD.U32 R0, RZ, RZ, UR8 ;  /* 0x00000008ff007e24 */ /* 0x000fe2000f8e00ff */
[----:B------:R-:W-:Y:S04]  /*0250*/  BSSY.RECONVERGENT B0, `(.L_x_4) ;  /* 0x000000c000007945 */ /* 0x000fe80003800200 */
[C---:B------:R-:W-:Y:S02]  /*0260*/  ISETP.NE.OR P1, PT, R0.reuse, 0x1, !P5 ;  /* 0x000000010000780c */ /* 0x040fe40006f25670 */
[----:B------:R-:W-:-:S11]  /*0270*/  ISETP.NE.OR P0, PT, R0, 0x3, !P5 ;  /* 0x000000030000780c */ /* 0x000fd60006f05670 */
[----:B------:R-:W-:Y:S05]  /*0280*/  @P1 BRA `(.L_x_5) ;  /* 0x0000000000201947 */ /* 0x000fea0003800000 */
[----:B------:R-:W3:Y:S02]  /*0290*/  LDCU.64 UR6, c[0x0][0x348] ;  /* 0x00006900ff0677ac */ /* 0x000ee40008000a00 */
[----:B---3--:R-:W-:Y:S02]  /*02a0*/  UIADD3 UR10, UP1, UPT, UR6, 0x80, URZ ;  /* 0x00000080060a7890 */ /* 0x008fe4000ff3e0ff */
[----:B------:R-:W-:Y:S02]  /*02b0*/  UIADD3 UR6, UP0, UPT, UR6, 0x180, URZ ;  /* 0x0000018006067890 */ /* 0x000fe4000ff1e0ff */
[----:B------:R-:W-:Y:S02]  /*02c0*/  UIADD3.X UR11, UPT, UPT, URZ, UR7, URZ, UP1, !UPT ;  /* 0x00000007ff0b7290 */ /* 0x000fe40008ffe4ff */
[----:B------:R-:W-:-:S07]  /*02d0*/  UIADD3.X UR7, UPT, UPT, URZ, UR7, URZ, UP0, !UPT ;  /* 0x00000007ff077290 */ /* 0x000fce00087fe4ff */
[----:B------:R3:W-:Y:S02]  /*02e0*/  UTMACCTL.PF [UR10] ;  /* 0x000000000a0079b9 */ /* 0x0007e40008040000 */
[----:B------:R3:W-:Y:S02]  /*02f0*/  UTMACCTL.PF [UR6] ;  /* 0x00000000060079b9 */ /* 0x0007e40008040000 */
[----:B---3--:R-:W-:Y:S01]  /*0300*/  NOP ;  /* 0x0000000000007918 */ /* 0x008fe20000000000 */
.L_x_5:
[----:B------:R-:W-:Y:S05]  /*0310*/  BSYNC.RECONVERGENT B0 ;  /* 0x0000000000007941 */ /* 0x000fea0003800200 */
.L_x_4:
[----:B------:R-:W-:Y:S04]  /*0320*/  BSSY.RECONVERGENT B0, `(.L_x_6) ;  /* 0x000000a000007945 */ /* 0x000fe80003800200 */
        /* <DEDUP_REMOVED lines=9> */
.L_x_7:
[----:B------:R-:W-:Y:S05]  /*03c0*/  BSYNC.RECONVERGENT B0 ;  /* 0x0000000000007941 */ /* 0x000fea0003800200 */
.L_x_6:
[----:B------:R-:W3:Y:S01]  /*03d0*/  LDCU.64 UR6, c[0x0][0x888] ;  /* 0x00011100ff0677ac */ /* 0x000ee20008000a00 */
[----:B------:R-:W-:Y:S02]  /*03e0*/  UISETP.EQ.U32.AND UP1, UPT, UR4, URZ, UPT ;  /* 0x000000ff0400728c */ /* 0x000fe4000bf22070 */
[----:B------:R-:W-:Y:S02]  /*03f0*/  UPLOP3.LUT UP2, UPT, UPT, UPT, UPT, 0x80, 0x8 ;  /* 0x000000000008789c */ /* 0x000fe40003f4f070 */
[----:B---3--:R-:W-:-:S04]  /*0400*/  UISETP.NE.U32.AND UP0, UPT, UR6, URZ, UPT ;  /* 0x000000ff0600728c */ /* 0x008fc8000bf05070 */
[----:B------:R-:W-:-:S04]  /*0410*/  UISETP.NE.AND.EX UP0, UPT, UR7, URZ, UPT, UP0 ;  /* 0x000000ff0700728c */ /* 0x000fc8000bf05300 */
[----:B------:R-:W-:-:S04]  /*0420*/  UISETP.EQ.OR.EX UP3, UPT, UR5, URZ, !UP0, UP1 ;  /* 0x000000ff0500728c */ /* 0x000fc8000c762710 */
[----:B------:R-:W-:-:S05]  /*0430*/  UP2UR UR44, UPR, URZ, 0x8 ;  /* 0x00000008ff2c7883 */ /* 0x000fca0008000000 */
[----:B------:R-:W-:Y:S07]  /*0440*/  BRA.U !UP3, `(.L_x_8) ;  /* 0x000000010b207547 */ /* 0x000fee000b800000 */
[----:B------:R-:W-:Y:S01]  /*0450*/  UISETP.NE.U32.AND UP2, UPT, UR4, URZ, UPT ;  /* 0x000000ff0400728c */ /* 0x000fe2000bf45070 */
[----:B-----5:R-:W-:Y:S01]  /*0460*/  FSETP.NEU.AND P0, PT, R49, RZ, PT ;  /* 0x000000ff3100720b */ /* 0x020fe20003f0d000 */
[----:B------:R-:W-:Y:S02]  /*0470*/  USEL UR4, URZ, 0xffffffff, UP0 ;  /* 0xffffffffff047887 */ /* 0x000fe40008000000 */
[----:B------:R-:W-:-:S10]  /*0480*/  UISETP.NE.AND.EX UP2, UPT, UR5, URZ, UPT, UP2 ;  /* 0x000000ff0500728c */ /* 0x000fd4000bf45320 */
[----:B------:R-:W-:Y:S01]  /*0490*/  VOTEU.ANY UP1, P0 ;  /* 0x0000000000ff7886 */ /* 0x000fe20000020100 */
[----:B------:R-:W-:-:S04]  /*04a0*/  @!UP2 USEL UR4, URZ, 0xffffffff, UP1 ;  /* 0xffffffffff04a887 */ /* 0x000fc80008800000 */
[----:B------:R-:W-:-:S04]  /*04b0*/  ULOP3.LUT UR4, UR4, 0x1, URZ, 0xc0, !UPT ;  /* 0x0000000104047892 */ /* 0x000fc8000f8ec0ff */
[----:B------:R-:W-:-:S11]  /*04c0*/  UISETP.NE.U32.AND UP2, UPT, UR4, 0x1, UPT ;  /* 0x000000010400788c */ /* 0x000fd6000bf45070 */
.L_x_8:
[----:B-12---:R-:W1:Y:S01]  /*04d0*/  SHFL.IDX PT, R2, R104, RZ, 0x1f ;  /* 0x00001fff68027589 */ /* 0x006e6200000e0000 */
[----:B------:R-:W-:-:S04]  /*04e0*/  UISETP.NE.AND UP1, UPT, UR8, 0x2, UPT ;  /* 0x000000020800788c */ /* 0x000fc8000bf25270 */
[----:B------:R-:W-:Y:S01]  /*04f0*/  USEL UR13, URZ, 0x1, UP1 ;  /* 0x00000001ff0d7887 */ /* 0x000fe20008800000 */
[----:B-1----:R-:W-:-:S13]  /*0500*/  ISETP.NE.AND P0, PT, R2, RZ, PT ;  /* 0x000000ff0200720c */ /* 0x002fda0003f05270 */
[----:B------:R-:W-:Y:S05]  /*0510*/  @P0 BRA `(.L_x_9) ;  /* 0x0000000000400947 */ /* 0x000fea0003800000 */
[----:B------:R-:W1:Y:S01]  /*0520*/  S2UR UR5, SR_CgaCtaId ;  /* 0x00000000000579c3 */ /* 0x000e620000008800 */
[----:B------:R-:W-:Y:S01]  /*0530*/  UMOV UR6, 0x400 ;  /* 0x0000040000067882 */ /* 0x000fe20000000000 */
[----:B------:R-:W-:Y:S01]  /*0540*/  UMOV UR4, 0x1 ;  /* 0x0000000100047882 */ /* 0x000fe20000000000 */
[----:B------:R-:W-:Y:S01]  /*0550*/  ELECT P0, URZ, PT ;  /* 0x0000000000ff782f */ /* 0x000fe20003800000 */
[----:B-1----:R-:W-:Y:S02]  /*0560*/  ULEA UR5, UR5, UR6, 0x18 ;  /* 0x0000000605057291 */ /* 0x002fe4000f8ec0ff */
[----:B------:R-:W-:-:S04]  /*0570*/  UIADD3 UR6, UPT, UPT, -UR4, 0x100000, URZ ;  /* 0x0010000004067890 */ /* 0x000fc8000fffe1ff */
[----:B------:R-:W-:Y:S02]  /*0580*/  USHF.L.U32 UR7, UR6, 0xb, URZ ;  /* 0x0000000b06077899 */ /* 0x000fe400080006ff */
[----:B------:R-:W-:Y:S01]  /*0590*/  USHF.L.U32 UR6, UR6, 0x1, URZ ;  /* 0x0000000106067899 */ /* 0x000fe200080006ff */
[----:B------:R-:W1:Y:S11]  /*05a0*/  FENCE.VIEW.ASYNC.S ;  /* 0x00000000000073c6 */ /* 0x000e760000000000 */
[----:B-1----:R1:W2:Y:S01]  /*05b0*/  SYNCS.EXCH.64 URZ, [UR5], UR6 ;  /* 0x0000000605ff75b2 */ /* 0x0022a20008000100 */
[----:B------:R1:W3:Y:S01]  /*05c0*/  SYNCS.EXCH.64 URZ, [UR5+0x18], UR6 ;  /* 0x0000180605ff75b2 */ /* 0x0002e20008000100 */
[----:B------:R1:W4:Y:S01]  /*05d0*/  SYNCS.EXCH.64 URZ, [UR5+0x8], UR6 ;  /* 0x0000080605ff75b2 */ /* 0x0003220008000100 */
[----:B------:R1:W1:Y:S01]  /*05e0*/  SYNCS.EXCH.64 URZ, [UR5+0x20], UR6 ;  /* 0x0000200605ff75b2 */ /* 0x0002620008000100 */
[----:B------:R1:W1:Y:S01]  /*05f0*/  SYNCS.EXCH.64 URZ, [UR5+0x10], UR6 ;  /* 0x0000100605ff75b2 */ /* 0x0002620008000100 */
[----:B------:R1:W1:Y:S01]  /*0600*/  SYNCS.EXCH.64 URZ, [UR5+0x28], UR6 ;  /* 0x0000280605ff75b2 */ /* 0x0002620008000100 */
[----:B------:R-:W-:Y:S01]  /*0610*/  NOP ;  /* 0x0000000000007918 */ /* 0x000fe20000000000 */
.L_x_9:
[----:B------:R-:W2:Y:S01]  /*0620*/  SHFL.IDX PT, R2, R104, RZ, 0x1f ;  /* 0x00001fff68027589 */ /* 0x000ea200000e0000 */
[----:B------:R-:W-:Y:S01]  /*0630*/  NOP ;  /* 0x0000000000007918 */ /* 0x000fe20000000000 */
[----:B--2---:R-:W-:-:S13]  /*0640*/  ISETP.NE.AND P0, PT, R2, 0x1, PT ;  /* 0x000000010200780c */ /* 0x004fda0003f05270 */
[----:B------:R-:W-:Y:S05]  /*0650*/  @P0 BRA `(.L_x_10) ;  /* 0x0000000000400947 */ /* 0x000fea0003800000 */
[----:B-1----:R-:W1:Y:S01]  /*0660*/  S2UR UR6, SR_CgaCtaId ;  /* 0x00000000000679c3 */ /* 0x002e620000008800 */
[----:B------:R-:W-:Y:S01]  /*0670*/  UMOV UR7, 0x400 ;  /* 0x0000040000077882 */ /* 0x000fe20000000000 */
[----:B------:R-:W-:Y:S01]  /*0680*/  UMOV UR5, 0x20 ;  /* 0x0000002000057882 */ /* 0x000fe20000000000 */
[----:B------:R-:W-:Y:S01]  /*0690*/  UMOV UR4, 0x80 ;  /* 0x0000008000047882 */ /* 0x000fe20000000000 */
[----:B------:R-:W-:-:S04]  /*06a0*/  UIADD3 UR10, UPT, UPT, -UR5, 0x100000, URZ ;  /* 0x00100000050a7890 */ /* 0x000fc8000fffe1ff */
[----:B------:R-:W-:Y:S02]  /*06b0*/  USHF.L.U32 UR11, UR10, 0xb, URZ ;  /* 0x0000000b0a0b7899 */ /* 0x000fe400080006ff */
[----:B------:R-:W-:Y:S02]  /*06c0*/  USHF.L.U32 UR10, UR10, 0x1, URZ ;  /* 0x000000010a0a7899 */ /* 0x000fe400080006ff */
[----:B------:R-:W-:-:S04]  /*06d0*/  UIADD3 UR4, UPT, UPT, -UR4, 0x100000, URZ ;  /* 0x0010000004047890 */ /* 0x000fc8000fffe1ff */
[----:B------:R-:W-:Y:S02]  /*06e0*/  USHF.L.U32 UR5, UR4, 0xb, URZ ;  /* 0x0000000b04057899 */ /* 0x000fe400080006ff */
[----:B------:R-:W-:Y:S01]  /*06f0*/  USHF.L.U32 UR4, UR4, 0x1, URZ ;  /* 0x0000000104047899 */ /* 0x000fe200080006ff */
[----:B------:R-:W-:Y:S01]  /*0700*/  ELECT P0, URZ, PT ;  /* 0x0000000000ff782f */ /* 0x000fe20003800000 */
[----:B-1----:R-:W-:Y:S01]  /*0710*/  ULEA UR6, UR6, UR7, 0x18 ;  /* 0x0000000706067291 */ /* 0x002fe2000f8ec0ff */
[----:B------:R-:W1:Y:S11]  /*0720*/  FENCE.VIEW.ASYNC.S ;  /* 0x00000000000073c6 */ /* 0x000e760000000000 */
[----:B-1----:R2:W1:Y:S01]  /*0730*/  SYNCS.EXCH.64 URZ, [UR6+0x30], UR10 ;  /* 0x0000300a06ff75b2 */ /* 0x0024620008000100 */
[----:B------:R2:W1:Y:S02]  /*0740*/  SYNCS.EXCH.64 URZ, [UR6+0x38], UR4 ;  /* 0x0000380406ff75b2 */ /* 0x0004640008000100 */
[----:B--2---:R-:W-:Y:S01]  /*0750*/  NOP ;  /* 0x0000000000007918 */ /* 0x004fe20000000000 */
.L_x_10:
[----:B------:R-:W2:Y:S01]  /*0760*/  SHFL.IDX PT, R2, R104, RZ, 0x1f ;  /* 0x00001fff68027589 */ /* 0x000ea200000e0000 */
[----:B------:R-:W-:Y:S01]  /*0770*/  NOP ;  /* 0x0000000000007918 */ /* 0x000fe20000000000 */
[----:B--2---:R-:W-:-:S13]  /*0780*/  ISETP.NE.AND P0, PT, R2, 0x3, PT ;  /* 0x000000030200780c */ /* 0x004fda0003f05270 */
[----:B------:R-:W-:Y:S05]  /*0790*/  @P0 BRA `(.L_x_11) ;  /* 0x0000000000300947 */ /* 0x000fea0003800000 */
[----:B-1----:R-:W1:Y:S01]  /*07a0*/  S2UR UR5, SR_CgaCtaId ;  /* 0x00000000000579c3 */ /* 0x002e620000008800 */
        /* <DEDUP_REMOVED lines=8> */
[----:B-1----:R2:W1:Y:S01]  /*0830*/  SYNCS.EXCH.64 URZ, [UR5+0x40], UR6 ;  /* 0x0000400605ff75b2 */ /* 0x0024620008000100 */
[----:B------:R2:W1:Y:S02]  /*0840*/  SYNCS.EXCH.64 URZ, [UR5+0x48], UR6 ;  /* 0x0000480605ff75b2 */ /* 0x0004640008000100 */
[----:B--2---:R-:W-:Y:S01]  /*0850*/  NOP ;  /* 0x0000000000007918 */ /* 0x004fe20000000000 */
.L_x_11:
[----:B------:R-:W2:Y:S01]  /*0860*/  SHFL.IDX PT, R2, R104, RZ, 0x1f ;  /* 0x00001fff68027589 */ /* 0x000ea200000e0000 */
[----:B------:R-:W-:Y:S01]  /*0870*/  NOP ;  /* 0x0000000000007918 */ /* 0x000fe20000000000 */
[----:B--2---:R-:W-:-:S13]  /*0880*/  ISETP.NE.AND P0, PT, R2, 0x4, PT ;  /* 0x000000040200780c */ /* 0x004fda0003f05270 */
[----:B------:R-:W-:Y:S05]  /*0890*/  @P0 BRA `(.L_x_12) ;  /* 0x00000000004c0947 */ /* 0x000fea0003800000 */
[----:B-1----:R-:W1:Y:S01]  /*08a0*/  S2UR UR5, SR_CgaCtaId ;  /* 0x00000000000579c3 */ /* 0x002e620000008800 */
[----:B------:R-:W-:Y:S01]  /*08b0*/  UMOV UR7, 0x100 ;  /* 0x0000010000077882 */ /* 0x000fe20000000000 */
[----:B------:R-:W-:Y:S01]  /*08c0*/  UMOV UR6, 0x400 ;  /* 0x0000040000067882 */ /* 0x000fe20000000000 */
[----:B------:R-:W-:Y:S01]  /*08d0*/  USEL UR7, UR7, 0xe0, UP2 ;  /* 0x000000e007077887 */ /* 0x000fe20009000000 */
[----:B------:R-:W-:Y:S01]  /*08e0*/  UMOV UR4, 0x1 ;  /* 0x0000000100047882 */ /* 0x000fe20000000000 */
[----:B------:R-:W-:Y:S01]  /*08f0*/  ELECT P0, URZ, PT ;  /* 0x0000000000ff782f */ /* 0x000fe20003800000 */
[----:B------:R-:W-:-:S04]  /*0900*/  UIADD3 UR10, UPT, UPT, -UR4, 0x100000, URZ ;  /* 0x00100000040a7890 */ /* 0x000fc8000fffe1ff */
[----:B------:R-:W-:Y:S02]  /*0910*/  USHF.L.U32 UR11, UR10, 0xb, URZ ;  /* 0x0000000b0a0b7899 */ /* 0x000fe400080006ff */
[----:B------:R-:W-:Y:S02]  /*0920*/  USHF.L.U32 UR10, UR10, 0x1, URZ ;  /* 0x000000010a0a7899 */ /* 0x000fe400080006ff */
[----:B-1----:R-:W-:Y:S02]  /*0930*/  ULEA UR5, UR5, UR6, 0x18 ;  /* 0x0000000605057291 */ /* 0x002fe4000f8ec0ff */
[----:B------:R-:W-:-:S04]  /*0940*/  UIADD3 UR6, UPT, UPT, -UR7, 0x100000, URZ ;  /* 0x0010000007067890 */ /* 0x000fc8000fffe1ff */
[----:B------:R-:W-:Y:S02]  /*0950*/  USHF.L.U32 UR7, UR6, 0xb, URZ ;  /* 0x0000000b06077899 */ /* 0x000fe400080006ff */
[----:B------:R-:W-:Y:S01]  /*0960*/  USHF.L.U32 UR6, UR6, 0x1, URZ ;  /* 0x0000000106067899 */ /* 0x000fe200080006ff */
[----:B------:R-:W1:Y:S03]  /*0970*/  FENCE.VIEW.ASYNC.S ;  /* 0x00000000000073c6 */ /* 0x000e660000000000 */
[----:B-1----:R2:W1:Y:S08]  /*0980*/  SYNCS.EXCH.64 URZ, [UR5+0x50], UR10 ;  /* 0x0000500a05ff75b2 */ /* 0x0024700008000100 */
[----:B------:R2:W1:Y:S01]  /*0990*/  SYNCS.EXCH.64 URZ, [UR5+0x60], UR6 ;  /* 0x0000600605ff75b2 */ /* 0x0004620008000100 */
[----:B------:R2:W1:Y:S01]  /*09a0*/  SYNCS.EXCH.64 URZ, [UR5+0x58], UR10 ;  /* 0x0000580a05ff75b2 */ /* 0x0004620008000100 */
[----:B------:R2:W1:Y:S02]  /*09b0*/  SYNCS.EXCH.64 URZ, [UR5+0x68], UR6 ;  /* 0x0000680605ff75b2 */ /* 0x0004640008000100 */
[----:B--2---:R-:W-:Y:S01]  /*09c0*/  NOP ;  /* 0x0000000000007918 */ /* 0x004fe20000000000 */
.L_x_12:
        /* <DEDUP_REMOVED lines=18> */
[----:B------:R2:W1:Y:S01]  /*0af0*/  SYNCS.EXCH.64 URZ, [UR6+0x90], UR4 ;  /* 0x0000900406ff75b2 */ /* 0x0004620008000100 */
[----:B------:R2:W1:Y:S01]  /*0b00*/  SYNCS.EXCH.64 URZ, [UR6+0x78], UR10 ;  /* 0x0000780a06ff75b2 */ /* 0x0004620008000100 */
[----:B------:R2:W1:Y:S01]  /*0b10*/  SYNCS.EXCH.64 URZ, [UR6+0x98], UR4 ;  /* 0x0000980406ff75b2 */ /* 0x0004620008000100 */
[----:B------:R2:W1:Y:S01]  /*0b20*/  SYNCS.EXCH.64 URZ, [UR6+0x80], UR10 ;  /* 0x0000800a06ff75b2 */ /* 0x0004620008000100 */
[----:B------:R2:W1:Y:S01]  /*0b30*/  SYNCS.EXCH.64 URZ, [UR6+0xa0], UR4 ;  /* 0x0000a00406ff75b2 */ /* 0x0004620008000100 */
[----:B------:R2:W1:Y:S01]  /*0b40*/  SYNCS.EXCH.64 URZ, [UR6+0x88], UR10 ;  /* 0x0000880a06ff75b2 */ /* 0x0004620008000100 */
[----:B------:R2:W1:Y:S02]  /*0b50*/  SYNCS.EXCH.64 URZ, [UR6+0xa8], UR4 ;  /* 0x0000a80406ff75b2 */ /* 0x0004640008000100 */
[----:B--2---:R-:W-:Y:S01]  /*0b60*/  NOP ;  /* 0x0000000000007918 */ /* 0x004fe20000000000 */
.L_x_13:
        /* <DEDUP_REMOVED lines=14> */
[----:B------:R2:W1:Y:S01]  /*0c50*/  SYNCS.EXCH.64 URZ, [UR5+0xc0], UR6 ;  /* 0x0000c00605ff75b2 */ /* 0x0004620008000100 */
[----:B------:R2:W1:Y:S01]  /*0c60*/  SYNCS.EXCH.64 URZ, [UR5+0xb8], UR6 ;  /* 0x0000b80605ff75b2 */ /* 0x0004620008000100 */
[----:B------:R2:W1:Y:S02]  /*0c70*/  SYNCS.EXCH.64 URZ, [UR5+0xc8], UR6 ;  /* 0x0000c80605ff75b2 */ /* 0x0004640008000100 */
[----:B--2---:R-:W-:Y:S01]  /*0c80*/  NOP ;  /* 0x0000000000007918 */ /* 0x004fe20000000000 */
.L_x_14:
[----:B-1----:R-:W1:Y:S01]  /*0c90*/  S2UR UR5, SR_CTAID.X ;  /* 0x00000000000579c3 */ /* 0x002e620000002500 */
[----:B------:R-:W-:-:S05]  /*0ca0*/  CS2R.32 R97, SR_CgaSize ;  /* 0x0000000000617805 */ /* 0x000fca0000008a00 */
[----:B------:R-:W-:-:S05]  /*0cb0*/  IMAD R97, R97, -0xa0, RZ ;  /* 0xffffff6061617824 */ /* 0x000fca00078e02ff */
[----:B------:R-:W-:-:S14]  /*0cc0*/  R2UR UR7, R97 ;  /* 0x00000000610772ca */ /* 0x000fdc00000e0000 */
[----:B------:R-:W2:Y:S01]  /*0cd0*/  LDCU UR7, c[0x0][UR7+0x2b0] ;  /* 0x00005600070777ac */ /* 0x000ea20008000800 */
[----:B------:R-:W-:Y:S01]  /*0ce0*/  NOP ;  /* 0x0000000000007918 */ /* 0x000fe20000000000 */
[----:B------:R-:W-:-:S05]  /*0cf0*/  CS2R.32 R97, SR_CgaSize ;  /* 0x0000000000617805 */ /* 0x000fca0000008a00 */
[----:B------:R-:W-:-:S05]  /*0d00*/  IMAD R97, R97, -0xa0, RZ ;  /* 0xffffff6061617824 */ /* 0x000fca00078e02ff */
[----:B------:R-:W-:-:S14]  /*0d10*/  R2UR UR6, R97 ;  /* 0x00000000610672ca */ /* 0x000fdc00000e0000 */
[----:B------:R-:W3:Y:S01]  /*0d20*/  LDCU UR6, c[0x0][UR6+0x2b4] ;  /* 0x00005680060677ac */ /* 0x000ee20008000800 */
[----:B------:R-:W4:Y:S08]  /*0d30*/  S2UR UR4, SR_CTAID.Y ;  /* 0x00000000000479c3 */ /* 0x000f300000002600 */
[----:B------:R-:W3:Y:S01]  /*0d40*/  LDC R9, c[0x0][0xb24] ;  /* 0x0002c900ff097b82 */ /* 0x000ee20000000800 */
[----:B-1----:R-:W-:-:S02]  /*0d50*/  I2FP.F32.U32 R5, UR5 ;  /* 0x0000000500057c45 */ /* 0x002fc40008201000 */
[----:B------:R-:W-:-:S05]  /*0d60*/  CS2R.32 R3, SR_CgaSize ;  /* 0x0000000000037805 */ /* 0x000fca0000008a00 */
[----:B------:R-:W-:-:S06]  /*0d70*/  IMAD R3, R3, -0xa0, RZ ;  /* 0xffffff6003037824 */ /* 0x000fcc00078e02ff */
[----:B------:R-:W1:Y:S01]  /*0d80*/  LDC R3, c[0x0][R3+0x2a0] ;  /* 0x0000a80003037b82 */ /* 0x000e620000000800 */
[----:B------:R-:W-:Y:S01]  /*0d90*/  MOV R97, UR5 ;  /* 0x0000000500617c02 */ /* 0x000fe20008000f00 */
[----:B--2---:R-:W-:Y:S01]  /*0da0*/  FMUL R5, R5, UR7 ;  /* 0x0000000705057c20 */ /* 0x004fe20008400000 */
[----:B----4-:R-:W-:Y:S02]  /*0db0*/  I2FP.F32.U32 R4, UR4 ;  /* 0x0000000400047c45 */ /* 0x010fe40008201000 */
[----:B------:R-:W-:-:S05]  /*0dc0*/  CS2R.32 R2, SR_CgaSize ;  /* 0x0000000000027805 */ /* 0x000fca0000008a00 */
[----:B------:R-:W-:-:S06]  /*0dd0*/  IMAD R2, R2, -0xa0, RZ ;  /* 0xffffff6002027824 */ /* 0x000fcc00078e02ff */
[----:B------:R-:W2:Y:S01]  /*0de0*/  LDC R2, c[0x0][R2+0x2a4] ;  /* 0x0000a90002027b82 */ /* 0x000ea20000000800 */
[----:B------:R-:W4:Y:S01]  /*0df0*/  F2I.U32.TRUNC.NTZ R90, R5 ;  /* 0x00000005005a7305 */ /* 0x000f22000020f000 */
[----:B------:R-:W-:Y:S01]  /*0e00*/  MOV R91, UR4 ;  /* 0x00000004005b7c02 */ /* 0x000fe20008000f00 */
[----:B---3--:R-:W-:-:S05]  /*0e10*/  FMUL R4, R4, UR6 ;  /* 0x0000000604047c20 */ /* 0x008fca0008400000 */
[----:B------:R-:W-:Y:S01]  /*0e20*/  BAR.SYNC.DEFER_BLOCKING 0x0 ;  /* 0x0000000000007b1d */ /* 0x000fe20000010000 */
[----:B------:R-:W-:-:S05]  /*0e30*/  ISETP.GE.AND P0, PT, R9, 0x1, PT ;  /* 0x000000010900780c */ /* 0x000fca0003f06270 */
[----:B------:R-:W3:Y:S02]  /*0e40*/  F2I.U32.TRUNC.NTZ R79, R4 ;  /* 0x00000004004f7305 */ /* 0x000ee4000020f000 */
[----:B------:R-:W2:Y:S01]  /*0e50*/  S2UR UR36, SR_CTAID.Z ;  /* 0x00000000002479c3 */ /* 0x000ea20000002700 */
[----:B----4-:R-:W-:-:S05]  /*0e60*/  IADD3 R90, PT, PT, -R90, RZ, RZ ;  /* 0x000000ff5a5a7210 */ /* 0x010fca0007ffe1ff */
[----:B-1----:R-:W-:Y:S01]  /*0e70*/  IMAD R90, R3, R90, UR5 ;  /* 0x00000005035a7e24 */ /* 0x002fe2000f8e025a */
[----:B---3--:R-:W-:-:S05]  /*0e80*/  IADD3 R79, PT, PT, -R79, RZ, RZ ;  /* 0x000000ff4f4f7210 */ /* 0x008fca0007ffe1ff */
[----:B--2---:R-:W-:Y:S01]  /*0e90*/  IMAD R79, R2, R79, UR4 ;  /* 0x00000004024f7e24 */ /* 0x004fe2000f8e024f */
[----:B------:R-:W-:Y:S06]  /*0ea0*/  @!P0 BRA `(.L_x_15) ;  /* 0x0000000000b88947 */ /* 0x000fec0003800000 */
[----:B------:R-:W1:Y:S01]  /*0eb0*/  LDC.64 R4, c[0x0][0xb18] ;  /* 0x0002c600ff047b82 */ /* 0x000e620000000a00 */
[----:B------:R-:W-:-:S07]  /*0ec0*/  ISETP.NE.AND P0, PT, R9, 0x1, PT ;  /* 0x000000010900780c */ /* 0x000fce0003f05270 */
[----:B------:R-:W2:Y:S08]  /*0ed0*/  LDC R10, c[0x0][0xb0c] ;  /* 0x0002c300ff0a7b82 */ /* 0x000eb00000000800 */
[----:B------:R-:W3:Y:S08]  /*0ee0*/  LDC R11, c[0x0][0x370] ;  /* 0x0000dc00ff0b7b82 */ /* 0x000ef00000000800 */
[----:B------:R-:W4:Y:S01]  /*0ef0*/  LDC R12, c[0x0][0x374] ;  /* 0x0000dd00ff0c7b82 */ /* 0x000f220000000800 */
[----:B-1----:R-:W-:-:S07]  /*0f00*/  ISETP.NE.AND P1, PT, R4, 0x1, PT ;  /* 0x000000010400780c */ /* 0x002fce0003f25270 */
[----:B------:R-:W3:Y:S01]  /*0f10*/  LDC.64 R6, c[0x0][0xb10] ;  /* 0x0002c400ff067b82 */ /* 0x000ee20000000a00 */
[----:B--2---:R-:W-:-:S07]  /*0f20*/  ISETP.NE.AND P2, PT, R10, 0x1, PT ;  /* 0x000000010a00780c */ /* 0x004fce0003f45270 */
[----:B------:R-:W1:Y:S08]  /*0f30*/  LDC R8, c[0x0][0xb20] ;  /* 0x0002c800ff087b82 */ /* 0x000e700000000800 */
[----:B------:R-:W2:Y:S01]  /*0f40*/  LDC.64 R2, c[0x0][0xb28] ;  /* 0x0002ca00ff027b82 */ /* 0x000ea20000000a00 */
[----:B----4-:R-:W-:-:S04]  /*0f50*/  IMAD.HI.U32 R13, R12, R5, RZ ;  /* 0x000000050c0d7227 */ /* 0x010fc800078e00ff */
[----:B------:R-:W-:-:S04]  /*0f60*/  IMAD.HI.U32 R5, R91, R5, RZ ;  /* 0x000000055b057227 */ /* 0x000fc800078e00ff */
[----:B---3--:R-:W-:-:S04]  /*0f70*/  IMAD.HI.U32 R14, R11, R6, RZ ;  /* 0x000000060b0e7227 */ /* 0x008fc800078e00ff */
[----:B------:R-:W-:Y:S01]  /*0f80*/  IMAD.HI.U32 R16, R97, R6, RZ ;  /* 0x0000000661107227 */ /* 0x000fe200078e00ff */
[-C--:B------:R-:W-:Y:S02]  /*0f90*/  @P2 SHF.R.U32.HI R11, RZ, R7.reuse, R14 ;  /* 0x00000007ff0b2219 */ /* 0x080fe4000001160e */
[-C--:B-1----:R-:W-:Y:S02]  /*0fa0*/  @P1 SHF.R.U32.HI R12, RZ, R8.reuse, R13 ;  /* 0x00000008ff0c1219 */ /* 0x082fe4000001160d */
[----:B------:R-:W-:Y:S02]  /*0fb0*/  SHF.R.U32.HI R8, RZ, R8, R5 ;  /* 0x00000008ff087219 */ /* 0x000fe40000011605 */
[----:B------:R-:W-:Y:S02]  /*0fc0*/  SHF.R.U32.HI R16, RZ, R7, R16 ;  /* 0x00000007ff107219 */ /* 0x000fe40000011610 */
[----:B------:R-:W-:Y:S01]  /*0fd0*/  SEL R5, R91, R8, !P1 ;  /* 0x000000085b057207 */ /* 0x000fe20004800000 */
[----:B--2---:R-:W-:Y:S01]  /*0fe0*/  IMAD.HI.U32 R14, R12, R2, RZ ;  /* 0x000000020c0e7227 */ /* 0x004fe200078e00ff */
[----:B------:R-:W-:-:S03]  /*0ff0*/  SEL R7, R97, R16, !P2 ;  /* 0x0000001061077207 */ /* 0x000fc60005000000 */
[----:B------:R-:W-:Y:S01]  /*1000*/  IMAD.HI.U32 R6, R11, R2, RZ ;  /* 0x000000020b067227 */ /* 0x000fe200078e00ff */
[----:B------:R-:W-:-:S04]  /*1010*/  @P0 SHF.R.U32.HI R12, RZ, R3, R14 ;  /* 0x00000003ff0c0219 */ /* 0x000fc8000001160e */
[----:B------:R-:W-:Y:S01]  /*1020*/  @P0 SHF.R.U32.HI R11, RZ, R3, R6 ;  /* 0x00000003ff0b0219 */ /* 0x000fe20000011606 */
[----:B------:R-:W-:-:S04]  /*1030*/  IMAD R12, R12, R9, RZ ;  /* 0x000000090c0c7224 */ /* 0x000fc800078e02ff */
[----:B------:R-:W-:Y:S01]  /*1040*/  IMAD R6, R11, R9, RZ ;  /* 0x000000090b067224 */ /* 0x000fe200078e02ff */
[----:B------:R-:W-:-:S04]  /*1050*/  ISETP.GE.AND P1, PT, R5, R12, PT ;  /* 0x0000000c0500720c */ /* 0x000fc80003f26270 */
[----:B------:R-:W-:Y:S01]  /*1060*/  ISETP.GE.OR P1, PT, R7, R6, P1 ;  /* 0x000000060700720c */ /* 0x000fe20000f26670 */
[----:B------:R-:W-:-:S05]  /*1070*/  IMAD.HI.U32 R6, R5, R2, RZ ;  /* 0x0000000205067227 */ /* 0x000fca00078e00ff */
[----:B------:R-:W-:-:S04]  /*1080*/  SHF.R.U32.HI R6, RZ, R3, R6 ;  /* 0x00000003ff067219 */ /* 0x000fc80000011606 */
[----:B------:R-:W-:-:S03]  /*1090*/  SEL R6, R5, R6, !P0 ;  /* 0x0000000605067207 */ /* 0x000fc60004000000 */
[----:B------:R-:W-:Y:S01]  /*10a0*/  @!P1 IMAD.HI.U32 R8, R7, R2, RZ ;  /* 0x0000000207089227 */ /* 0x000fe200078e00ff */
[----:B------:R-:W-:-:S04]  /*10b0*/  IADD3 R2, PT, PT, -R6, RZ, RZ ;  /* 0x000000ff06027210 */ /* 0x000fc80007ffe1ff */
[----:B------:R-:W-:Y:S01]  /*10c0*/  @!P1 SHF.R.U32.HI R8, RZ, R3, R8 ;  /* 0x00000003ff089219 */ /* 0x000fe20000011608 */
[----:B------:R-:W-:-:S03]  /*10d0*/  IMAD R2, R9, R2, R5 ;  /* 0x0000000209027224 */ /* 0x000fc600078e0205 */
[----:B------:R-:W-:Y:S02]  /*10e0*/  @!P1 SEL R3, R7, R8, !P0 ;  /* 0x0000000807039207 */ /* 0x000fe40004000000 */
[----:B------:R-:W-:-:S03]  /*10f0*/  IADD3 R8, PT, PT, -R5, RZ, RZ ;  /* 0x000000ff05087210 */ /* 0x000fc60007ffe1ff */
[--C-:B------:R-:W-:Y:S02]  /*1100*/  @!P1 IMAD.IADD R6, R6, 0x1, -R3.reuse ;  /* 0x0000000106069824 */ /* 0x100fe400078e0a03 */
[----:B------:R-:W-:Y:S01]  /*1110*/  @!P1 IMAD R3, R2, R11, R3 ;  /* 0x0000000b02039224 */ /* 0x000fe200078e0203 */
[----:B------:R-:W-:Y:S01]  /*1120*/  IADD3 R2, PT, PT, -R7, RZ, RZ ;  /* 0x000000ff07027210 */ /* 0x000fe20007ffe1ff */
[----:B------:R-:W-:Y:S02]  /*1130*/  @!P1 IMAD R5, R6, R9, R7 ;  /* 0x0000000906059224 */ /* 0x000fe400078e0207 */
[----:B------:R-:W-:Y:S02]  /*1140*/  IMAD R8, R4, R8, R91 ;  /* 0x0000000804087224 */ /* 0x000fe400078e025b */
[----:B------:R-:W-:Y:S02]  /*1150*/  @!P1 IMAD.MOV.U32 R7, RZ, RZ, R3 ;  /* 0x000000ffff079224 */ /* 0x000fe400078e0003 */
[----:B------:R-:W-:-:S02]  /*1160*/  IMAD R2, R10, R2, R97 ;  /* 0x000000020a027224 */ /* 0x000fc400078e0261 */
[----:B------:R-:W-:Y:S02]  /*1170*/  IMAD R91, R5, R4, R8 ;  /* 0x00000004055b7224 */ /* 0x000fe400078e0208 */
[----:B------:R-:W-:Y:S02]  /*1180*/  IMAD R97, R7, R10, R2 ;  /* 0x0000000a07617224 */ /* 0x000fe400078e0202 */
.L_x_15:
[----:B------:R-:W1:Y:S01]  /*1190*/  LDCU UR4, c[0x0][0xb30] ;  /* 0x00016600ff0477ac */ /* 0x000e620008000800 */
[----:B------:R-:W2:Y:S08]  /*11a0*/  S2UR UR37, SR_CgaCtaId ;  /* 0x00000000002579c3 */ /* 0x000eb00000008800 */
[----:B------:R-:W3:Y:S01]  /*11b0*/  LDC R40, c[0x0][0xb24] ;  /* 0x0002c900ff287b82 */ /* 0x000ee20000000800 */
[----:B-1----:R-:W-:-:S09]  /*11c0*/  UISETP.NE.AND UP1, UPT, UR4, 0x1, UPT ;  /* 0x000000010400788c */ /* 0x002fd2000bf25270 */
[----:B--2---:R-:W-:Y:S05]  /*11d0*/  BRA.U UP1, `(.L_x_16) ;  /* 0x0000000101407547 */ /* 0x004fea000b800000 */
[----:B------:R-:W1:Y:S08]  /*11e0*/  LDC.64 R4, c[0x0][0xb10] ;  /* 0x0002c400ff047b82 */ /* 0x000e700000000a00 */
[----:B------:R-:W2:Y:S08]  /*11f0*/  LDC.64 R2, c[0x0][0xb18] ;  /* 0x0002c600ff027b82 */ /* 0x000eb00000000a00 */
[----:B------:R-:W4:Y:S08]  /*1200*/  LDC R6, c[0x0][0xb20] ;  /* 0x0002c800ff067b82 */ /* 0x000f300000000800 */
[----:B------:R-:W3:Y:S01]  /*1210*/  LDC R8, c[0x0][0xb0c] ;  /* 0x0002c300ff087b82 */ /* 0x000ee20000000800 */
[----:B-1----:R-:W-:-:S05]  /*1220*/  IMAD.HI.U32 R4, R97, R4, RZ ;  /* 0x0000000461047227 */ /* 0x002fca00078e00ff */
[----:B------:R-:W-:Y:S01]  /*1230*/  SHF.R.U32.HI R4, RZ, R5, R4 ;  /* 0x00000005ff047219 */ /* 0x000fe20000011604 */
[----:B--2---:R-:W-:Y:S01]  /*1240*/  IMAD.HI.U32 R3, R91, R3, RZ ;  /* 0x000000035b037227 */ /* 0x004fe200078e00ff */
[----:B------:R-:W-:-:S04]  /*1250*/  ISETP.NE.AND P0, PT, R2, 0x1, PT ;  /* 0x000000010200780c */ /* 0x000fc80003f05270 */
[----:B----4-:R-:W-:-:S04]  /*1260*/  SHF.R.U32.HI R6, RZ, R6, R3 ;  /* 0x00000006ff067219 */ /* 0x010fc80000011603 */
[----:B------:R-:W-:Y:S02]  /*1270*/  SEL R3, R91, R6, !P0 ;  /* 0x000000065b037207 */ /* 0x000fe40004000000 */
[----:B---3--:R-:W-:-:S04]  /*1280*/  ISETP.NE.AND P1, PT, R8, 0x1, PT ;  /* 0x000000010800780c */ /* 0x008fc80003f25270 */
[----:B------:R-:W-:-:S05]  /*1290*/  SEL R4, R97, R4, !P1 ;  /* 0x0000000461047207 */ /* 0x000fca0004800000 */
[----:B------:R-:W-:Y:S02]  /*12a0*/  IMAD.IADD R5, R3, 0x1, -R4 ;  /* 0x0000000103057824 */ /* 0x000fe400078e0a04 */
[----:B------:R-:W-:Y:S02]  /*12b0*/  IMAD.IADD R3, R4, 0x1, -R3 ;  /* 0x0000000104037824 */ /* 0x000fe400078e0a03 */
[----:B------:R-:W-:Y:S02]  /*12c0*/  IMAD R97, R5, R8, R97 ;  /* 0x0000000805617224 */ /* 0x000fe400078e0261 */
[----:B------:R-:W-:-:S07]  /*12d0*/  IMAD R91, R3, R2, R91 ;  /* 0x00000002035b7224 */ /* 0x000fce00078e025b */
.L_x_16:
[----:B------:R-:W-:Y:S01]  /*12e0*/  BAR.SYNC.DEFER_BLOCKING 0x0 ;  /* 0x0000000000007b1d */ /* 0x000fe20000010000 */
[----:B------:R-:W-:Y:S01]  /*12f0*/  UISETP.NE.AND UP1, UPT, UR8, 0x2, UPT ;  /* 0x000000020800788c */ /* 0x000fe2000bf25270 */
[----:B------:R-:W-:Y:S02]  /*1300*/  ISETP.NE.OR P5, PT, R0, 0x2, !P5 ;  /* 0x000000020000780c */ /* 0x000fe40006fa5670 */
[----:B------:R-:W-:-:S06]  /*1310*/  LOP3.LUT R2, R101, 0x1f, RZ, 0xc0, !PT ;  /* 0x0000001f65027812 */ /* 0x000fcc00078ec0ff */
[----:B------:R-:W-:Y:S05]  /*1320*/  BRA.U UP1, `(.L_x_17) ;  /* 0x0000001101307547 */ /* 0x000fea000b800000 */
[----:B------:R-:W1:Y:S01]  /*1330*/  LDCU UR13, c[0x0][0x38c] ;  /* 0x00007180ff0d77ac */ /* 0x000e620008000800 */
[----:B------:R-:W2:Y:S01]  /*1340*/  LDC R9, c[0x0][0x370] ;  /* 0x0000dc00ff097b82 */ /* 0x000ea20000000800 */
[----:B------:R-:W-:Y:S01]  /*1350*/  PLOP3.LUT P1, PT, PT, PT, UP2, 0x80, 0x8 ;  /* 0x000000000008781c */ /* 0x000fe20003f2f028 */
[----:B------:R-:W-:Y:S01]  /*1360*/  IMAD.MOV.U32 R15, RZ, RZ, 0x1 ;  /* 0x00000001ff0f7424 */ /* 0x000fe200078e00ff */
[----:B------:R-:W-:Y:S01]  /*1370*/  ISETP.EQ.OR P4, PT, R2, RZ, P5 ;  /* 0x000000ff0200720c */ /* 0x000fe20002f82670 */
[----:B------:R-:W-:Y:S01]  /*1380*/  IMAD.MOV.U32 R14, RZ, RZ, RZ ;  /* 0x000000ffff0e7224 */ /* 0x000fe200078e00ff */
[----:B------:R-:W-:Y:S02]  /*1390*/  PLOP3.LUT P1, PT, P1, PT, PT, 0x8, 0x80 ;  /* 0x000000000080781c */ /* 0x000fe40000f2e170 */
[----:B------:R-:W-:Y:S01]  /*13a0*/  CS2R R12, SRZ ;  /* 0x00000000000c7805 */ /* 0x000fe2000001ff00 */
[----:B------:R-:W-:Y:S01]  /*13b0*/  IMAD.MOV.U32 R10, RZ, RZ, 0x1 ;  /* 0x00000001ff0a7424 */ /* 0x000fe200078e00ff */
[----:B------:R-:W4:Y:S01]  /*13c0*/  LDC R0, c[0x0][0x374] ;  /* 0x0000dd00ff007b82 */ /* 0x000f220000000800 */
[----:B------:R-:W2:Y:S01]  /*13d0*/  LDCU.64 UR22, c[0x0][0x348] ;  /* 0x00006900ff1677ac */ /* 0x000ea20008000a00 */
[----:B------:R-:W-:Y:S01]  /*13e0*/  UMOV UR6, URZ ;  /* 0x000000ff00067c82 */ /* 0x000fe20008000000 */
[----:B-1----:R-:W-:-:S04]  /*13f0*/  UIADD3 UR5, UPT, UPT, UR13, 0x3f, URZ ;  /* 0x0000003f0d057890 */ /* 0x002fc8000fffe0ff */
[----:B------:R-:W-:-:S04]  /*1400*/  USHF.R.S32.HI UR4, URZ, 0x1f, UR5 ;  /* 0x0000001fff047899 */ /* 0x000fc80008011405 */
[----:B------:R-:W-:-:S04]  /*1410*/  ULEA.HI UR4, UR4, UR5, URZ, 0x6 ;  /* 0x0000000504047291 */ /* 0x000fc8000f8f30ff */
[----:B------:R-:W-:Y:S02]  /*1420*/  USHF.R.S32.HI UR15, URZ, 0x6, UR4 ;  /* 0x00000006ff0f7899 */ /* 0x000fe40008011404 */
[----:B------:R-:W-:Y:S02]  /*1430*/  UIADD3 UR4, UPT, UPT, UR13, -0x1, URZ ;  /* 0xffffffff0d047890 */ /* 0x000fe4000fffe0ff */
[----:B------:R-:W-:Y:S02]  /*1440*/  UISETP.LT.U32.AND UP0, UPT, UR15, 0x3, UPT ;  /* 0x000000030f00788c */ /* 0x000fe4000bf01070 */
[----:B------:R-:W-:Y:S02]  /*1450*/  UISETP.GE.U32.AND UP1, UPT, UR4, -0x7f, UPT ;  /* 0xffffff810400788c */ /* 0x000fe4000bf26070 */
[----:B------:R-:W-:Y:S02]  /*1460*/  USEL UR14, UR15, 0x3, UP0 ;  /* 0x000000030f0e7887 */ /* 0x000fe40008000000 */
[----:B------:R-:W-:-:S02]  /*1470*/  UIADD3 UR13, UPT, UPT, UR13, 0x7e, URZ ;  /* 0x0000007e0d0d7890 */ /* 0x000fc4000fffe0ff */
[----:B------:R-:W-:Y:S02]  /*1480*/  UIADD3 UR5, UPT, UPT, UR14, -0x1, URZ ;  /* 0xffffffff0e057890 */ /* 0x000fe4000fffe0ff */
[----:B------:R-:W-:-:S03]  /*1490*/  UIADD3 UR7, UPT, UPT, UR15, -UR14, URZ ;  /* 0x8000000e0f077290 */ /* 0x000fc6000fffe0ff */
[----:B------:R-:W-:-:S04]  /*14a0*/  @UP1 UIADD3 UR5, UPT, UPT, UR14, URZ, URZ ;  /* 0x000000ff0e051290 */ /* 0x000fc8000fffe0ff */
[----:B--2---:R-:W-:-:S12]  /*14b0*/  UIADD3 UR5, UPT, UPT, UR5, 0x1, URZ ;  /* 0x0000000105057890 */ /* 0x004fd8000fffe0ff */
.L_x_35:
[----:B------:R-:W-:Y:S01]  /*14c0*/  UISETP.NE.AND UP0, UPT, UR37, URZ, UPT ;  /* 0x000000ff2500728c */ /* 0x000fe2000bf05270 */
[----:B------:R-:W1:Y:S08]  /*14d0*/  S2UR UR37, SR_CgaCtaId ;  /* 0x00000000002579c3 */ /* 0x000e700000008800 */
[----:B------:R-:W-:Y:S05]  /*14e0*/  BRA.U UP0, `(.L_x_18) ;  /* 0x0000000100347547 */ /* 0x000fea000b800000 */
[----:B------:R-:W2:Y:S01]  /*14f0*/  S2R R2, SR_CgaCtaId ;  /* 0x0000000000027919 */ /* 0x000ea20000008800 */
[----:B------:R-:W-:-:S04]  /*1500*/  MOV R3, 0x400 ;  /* 0x0000040000037802 */ /* 0x000fc80000000f00 */
[----:B--2---:R-:W-:Y:S02]  /*1510*/  LEA R3, R2, R3, 0x18 ;  /* 0x0000000302037211 */ /* 0x004fe400078ec0ff */
[----:B------:R-:W-:-:S03]  /*1520*/  SHF.L.U32 R2, R10, 0x1f, RZ ;  /* 0x0000001f0a027819 */ /* 0x000fc600000006ff */
[----:B------:R-:W-:-:S04]  /*1530*/  IMAD R3, R12, 0x8, R3 ;  /* 0x000000080c037824 */ /* 0x000fc800078e0203 */
[----:B------:R-:W2:Y:S02]  /*1540*/  SYNCS.PHASECHK.TRANS64.TRYWAIT P0, [R3+URZ+0xc0], R2 ;  /* 0x0000c002030075a7 */ /* 0x000ea400080011ff */
[----:B--2---:R-:W-:Y:S05]  /*1550*/  @!P0 BRA `(.L_x_19) ;  /* 0x00000048009c8947 */ /* 0x004fea0003800000 */
.L_x_94:
[----:B------:R-:W-:Y:S01]  /*1560*/  VIADD R12, R12, 0x1 ;  /* 0x000000010c0c7836 */ /* 0x000fe20000000000 */
[----:B------:R2:W-:Y:S04]  /*1570*/  SYNCS.ARRIVE.TRANS64.A1T0 RZ, [R3+URZ+0xb0], RZ ;  /* 0x0000b0ff03ff79a7 */ /* 0x0005e800081000ff */
[----:B------:R-:W-:-:S04]  /*1580*/  ISETP.NE.AND P0, PT, R12, 0x2, PT ;  /* 0x000000020c00780c */ /* 0x000fc80003f05270 */
[----:B------:R-:W-:Y:S02]  /*1590*/  SEL R12, R12, RZ, P0 ;  /* 0x000000ff0c0c7207 */ /* 0x000fe40000000000 */
[----:B--2---:R-:W-:-:S04]  /*15a0*/  SEL R3, RZ, 0x1, P0 ;  /* 0x00000001ff037807 */ /* 0x004fc80000000000 */
[----:B------:R-:W-:-:S07]  /*15b0*/  LOP3.LUT R10, R10, R3, RZ, 0x3c, !PT ;  /* 0x000000030a0a7212 */ /* 0x000fce00078e3cff */
.L_x_18:
[----:B------:R-:W-:Y:S01]  /*15c0*/  UMOV UR4, 0x400 ;  /* 0x0000040000047882 */ /* 0x000fe20000000000 */
[----:B------:R-:W-:Y:S01]  /*15d0*/  SHF.L.U32 R2, R15, 0x1f, RZ ;  /* 0x0000001f0f027819 */ /* 0x000fe200000006ff */
[----:B-1----:R-:W-:Y:S01]  /*15e0*/  ULEA UR4, UR37, UR4, 0x18 ;  /* 0x0000000425047291 */ /* 0x002fe2000f8ec0ff */
[----:B------:R-:W-:Y:S01]  /*15f0*/  R2UR UR35, R97 ;  /* 0x00000000612372ca */ /* 0x000fe200000e0000 */
[----:B------:R-:W-:Y:S01]  /*1600*/  UISETP.GE.U32.AND UP0, UPT, UR13, 0x7f, UPT ;  /* 0x0000007f0d00788c */ /* 0x000fe2000bf06070 */
[----:B------:R-:W-:Y:S01]  /*1610*/  R2UR UR11, R91 ;  /* 0x000000005b0b72ca */ /* 0x000fe200000e0000 */
[----:B------:R-:W-:Y:S01]  /*1620*/  ULEA UR8, UR6, UR4, 0x3 ;  /* 0x0000000406087291 */ /* 0x000fe2000f8e18ff */
[----:B------:R-:W-:-:S08]  /*1630*/  UMOV UR24, URZ ;  /* 0x000000ff00187c82 */ /* 0x000fd00008000000 */
[----:B------:R1:W2:Y:S01]  /*1640*/  SYNCS.PHASECHK.TRANS64.TRYWAIT P0, [UR8+0x18], R2 ;  /* 0x00001802ff0075a7 */ /* 0x0002a20008001108 */
[----:B------:R-:W-:Y:S02]  /*1650*/  USHF.L.U32 UR35, UR35, 0x6, URZ ;  /* 0x0000000623237899 */ /* 0x000fe400080006ff */
[----:B------:R-:W-:Y:S01]  /*1660*/  USHF.L.U32 UR11, UR11, 0x6, URZ ;  /* 0x000000060b0b7899 */ /* 0x000fe200080006ff */
[----:B------:R-:W-:Y:S11]  /*1670*/  BRA.U !UP0, `(.L_x_20) ;  /* 0x0000000108a47547 */ /* 0x000ff6000b800000 */
[----:B------:R-:W-:Y:S01]  /*1680*/  UMOV UR16, URZ ;  /* 0x000000ff00107c82 */ /* 0x000fe20008000000 */
[----:B------:R-:W-:-:S05]  /*1690*/  UMOV UR17, UR6 ;  /* 0x0000000600117c82 */ /* 0x000fca0008000000 */
.L_x_25:
[----:B-1----:R-:W-:Y:S01]  /*16a0*/  ULEA UR33, UR17, UR4, 0x3 ;  /* 0x0000000411217291 */ /* 0x002fe2000f8e18ff */
[----:B--2---:R-:W-:Y:S01]  /*16b0*/  @!P5 MOV R3, 0x2000 ;  /* 0x000020000003d802 */ /* 0x004fe20000000f00 */
[----:B--2---:R-:W-:Y:S10]  /*16c0*/  @P0 BRA `(.L_x_21) ;  /* 0x00000000000c0947 */ /* 0x004ff40003800000 */
[----:B------:R-:W-:-:S04]  /*16d0*/  SHF.L.U32 R5, R15, 0x1f, RZ ;  /* 0x0000001f0f057819 */ /* 0x000fc800000006ff */
[----:B------:R-:W2:Y:S02]  /*16e0*/  SYNCS.PHASECHK.TRANS64.TRYWAIT P0, [UR33+0x18], R5 ;  /* 0x00001805ff0075a7 */ /* 0x000ea40008001121 */
[----:B--2---:R-:W-:Y:S05]  /*16f0*/  @!P0 BRA `(.L_x_22) ;  /* 0x0000004800488947 */ /* 0x004fea0003800000 */
.L_x_21:
[----:B------:R2:W-:Y:S01]  /*1700*/  @!P5 SYNCS.ARRIVE.TRANS64 RZ, [UR33], R3 ;  /* 0x00000003ffffd9a7 */ /* 0x0005e20008000021 */
[----:B------:R-:W-:Y:S04]  /*1710*/  BSSY.RECONVERGENT B0, `(.L_x_23) ;  /* 0x0000003000007945 */ /* 0x000fe80003800200 */
[----:B------:R-:W-:Y:S05]  /*1720*/  @P4 BRA `(.L_x_24) ;  /* 0x0000000000044947 */ /* 0x000fea0003800000 */
[----:B------:R-:W-:Y:S05]  /*1730*/  BPT.TRAP 0x1 ;  /* 0x000000040000795c */ /* 0x000fea0000300000 */
.L_x_24:
[----:B------:R-:W-:Y:S05]  /*1740*/  BSYNC.RECONVERGENT B0 ;  /* 0x0000000000007941 */ /* 0x000fea0003800200 */
.L_x_23:
[----:B------:R-:W-:Y:S02]  /*1750*/  UIADD3 UR6, UPT, UPT, UR17, 0x1, URZ ;  /* 0x0000000111067890 */ /* 0x000fe4000fffe0ff */
[----:B------:R-:W-:Y:S02]  /*1760*/  UIADD3 UR26, UP1, UPT, UR22, 0x80, URZ ;  /* 0x00000080161a7890 */ /* 0x000fe4000ff3e0ff */
[----:B------:R-:W-:Y:S02]  /*1770*/  UISETP.NE.AND UP0, UPT, UR6, 0x3, UPT ;  /* 0x000000030600788c */ /* 0x000fe4000bf05270 */
[----:B------:R-:W-:Y:S02]  /*1780*/  USHF.L.U32 UR34, UR16, 0x6, URZ ;  /* 0x0000000610227899 */ /* 0x000fe400080006ff */
[----:B------:R-:W-:Y:S02]  /*1790*/  USEL UR9, URZ, 0x1, UP0 ;  /* 0x00000001ff097887 */ /* 0x000fe40008000000 */
[----:B------:R-:W-:-:S02]  /*17a0*/  USEL UR6, UR6, URZ, UP0 ;  /* 0x000000ff06067287 */ /* 0x000fc40008000000 */
[----:B------:R-:W-:Y:S02]  /*17b0*/  UIADD3 UR20, UP0, UPT, UR22, 0x180, URZ ;  /* 0x0000018016147890 */ /* 0x000fe4000ff1e0ff */
[----:B------:R-:W-:Y:S01]  /*17c0*/  ULEA UR8, UR6, UR4, 0x3 ;  /* 0x0000000406087291 */ /* 0x000fe2000f8e18ff */
[----:B------:R-:W-:Y:S01]  /*17d0*/  LOP3.LUT R15, R15, UR9, RZ, 0x3c, !PT ;  /* 0x000000090f0f7c12 */ /* 0x000fe2000f8e3cff */
[----:B------:R-:W-:Y:S02]  /*17e0*/  UIADD3.X UR27, UPT, UPT, URZ, UR23, URZ, UP1, !UPT ;  /* 0x00000017ff1b7290 */ /* 0x000fe40008ffe4ff */
[----:B------:R-:W-:Y:S01]  /*17f0*/  UIADD3.X UR21, UPT, UPT, URZ, UR23, URZ, UP0, !UPT ;  /* 0x00000017ff157290 */ /* 0x000fe200087fe4ff */
[----:B-1----:R-:W-:Y:S01]  /*1800*/  SHF.L.U32 R2, R15, 0x1f, RZ ;  /* 0x0000001f0f027819 */ /* 0x002fe200000006ff */
[----:B------:R-:W-:Y:S01]  /*1810*/  UMOV UR18, 0x0 ;  /* 0x0000000000127882 */ /* 0x000fe20000000000 */
[----:B------:R-:W-:Y:S01]  /*1820*/  UMOV UR19, 0x10000000 ;  /* 0x1000000000137882 */ /* 0x000fe20000000000 */
[----:B------:R-:W-:Y:S01]  /*1830*/  UMOV UR12, UR36 ;  /* 0x00000024000c7c82 */ /* 0x000fe20008000000 */
[----:B------:R1:W1:Y:S01]  /*1840*/  SYNCS.PHASECHK.TRANS64.TRYWAIT P0, [UR8+0x18], R2 ;  /* 0x00001802ff0075a7 */ /* 0x0002620008001108 */
[----:B------:R-:W-:Y:S01]  /*1850*/  ULEA UR8, UR17, UR4, 0xc ;  /* 0x0000000411087291 */ /* 0x000fe2000f8e60ff */
[----:B------:R-:W-:Y:S01]  /*1860*/  UMOV UR9, UR33 ;  /* 0x0000002100097c82 */ /* 0x000fe20008000000 */
[----:B------:R-:W-:-:S02]  /*1870*/  UMOV UR10, UR34 ;  /* 0x00000022000a7c82 */ /* 0x000fc40008000000 */
[----:B------:R-:W-:Y:S02]  /*1880*/  UIADD3 UR32, UPT, UPT, UR8, 0x2400, URZ ;  /* 0x0000240008207890 */ /* 0x000fe4000fffe0ff */
[----:B------:R-:W-:Y:S02]  /*1890*/  UIADD3 UR8, UPT, UPT, UR8, 0x5400, URZ ;  /* 0x0000540008087890 */ /* 0x000fe4000fffe0ff */
[----:B------:R-:W-:Y:S01]  /*18a0*/  UIADD3 UR16, UPT, UPT, UR16, 0x1, URZ ;  /* 0x0000000110107890 */ /* 0x000fe2000fffe0ff */
[----:B------:R-:W-:Y:S01]  /*18b0*/  UMOV UR24, UR5 ;  /* 0x0000000500187c82 */ /* 0x000fe20008000000 */
[----:B------:R-:W-:Y:S02]  /*18c0*/  UMOV UR17, UR6 ;  /* 0x0000000600117c82 */ /* 0x000fe40008000000 */
[----:B------:R-:W-:Y:S01]  /*18d0*/  UISETP.NE.AND UP0, UPT, UR16, UR5, UPT ;  /* 0x000000051000728c */ /* 0x000fe2000bf05270 */
[----:B------:R1:W-:Y:S02]  /*18e0*/  UTMALDG.3D [UR32], [UR26], desc[UR18] ;  /* 0x000012201a0075b4 */ /* 0x0003e40008011000 */
[----:B------:R1:W-:Y:S06]  /*18f0*/  UTMALDG.3D [UR8], [UR20], desc[UR18] ;  /* 0x00001208140075b4 */ /* 0x0003ec0008011000 */
[----:B------:R-:W-:Y:S05]  /*1900*/  BRA.U UP0, `(.L_x_25) ;  /* 0xfffffffd00647547 */ /* 0x000fea000b83ffff */
.L_x_20:
[----:B-1----:R-:W-:Y:S01]  /*1910*/  ULEA UR8, UR6, UR4, 0x3 ;  /* 0x0000000406087291 */ /* 0x002fe2000f8e18ff */
[----:B------:R-:W-:Y:S01]  /*1920*/  SHF.L.U32 R2, R15, 0x1f, RZ ;  /* 0x0000001f0f027819 */ /* 0x000fe200000006ff */
[----:B------:R-:W-:Y:S01]  /*1930*/  @!P1 SYNCS.ARRIVE.TRANS64.A1T0 RZ, [UR4+0x48], RZ ;  /* 0x000048ffffff99a7 */ /* 0x000fe20008100004 */
[----:B------:R-:W-:-:S06]  /*1940*/  UISETP.GT.AND UP0, UPT, UR15, UR14, UPT ;  /* 0x0000000e0f00728c */ /* 0x000fcc000bf04270 */
[----:B--2---:R1:W2:Y:S03]  /*1950*/  SYNCS.PHASECHK.TRANS64.TRYWAIT P0, [UR8+0x18], R2 ;  /* 0x00001802ff0075a7 */ /* 0x0042a60008001108 */
[----:B------:R-:W-:Y:S05]  /*1960*/  BRA.U !UP0, `(.L_x_26) ;  /* 0x0000000108a87547 */ /* 0x000fea000b800000 */
[----:B------:R-:W-:Y:S01]  /*1970*/  UIADD3 UR21, UPT, UPT, UR7, UR24, URZ ;  /* 0x0000001807157290 */ /* 0x000fe2000fffe0ff */
[----:B------:R-:W-:-:S11]  /*1980*/  UMOV UR25, UR6 ;  /* 0x0000000600197c82 */ /* 0x000fd60008000000 */
.L_x_31:
[----:B-1----:R-:W-:Y:S01]  /*1990*/  ULEA UR17, UR25, UR4, 0x3 ;  /* 0x0000000419117291 */ /* 0x002fe2000f8e18ff */
[----:B--2---:R-:W-:Y:S01]  /*19a0*/  @!P5 MOV R3, 0x2000 ;  /* 0x000020000003d802 */ /* 0x004fe20000000f00 */
[----:B--2---:R-:W-:Y:S10]  /*19b0*/  @P0 BRA `(.L_x_27) ;  /* 0x00000000000c0947 */ /* 0x004ff40003800000 */
[----:B------:R-:W-:-:S04]  /*19c0*/  SHF.L.U32 R5, R15, 0x1f, RZ ;  /* 0x0000001f0f057819 */ /* 0x000fc800000006ff */
[----:B------:R-:W2:Y:S02]  /*19d0*/  SYNCS.PHASECHK.TRANS64.TRYWAIT P0, [UR17+0x18], R5 ;  /* 0x00001805ff0075a7 */ /* 0x000ea40008001111 */
[----:B--2---:R-:W-:Y:S05]  /*19e0*/  @!P0 BRA `(.L_x_28) ;  /* 0x0000004400a48947 */ /* 0x004fea0003800000 */
.L_x_27:
[----:B------:R2:W-:Y:S01]  /*19f0*/  @!P5 SYNCS.ARRIVE.TRANS64 RZ, [UR17], R3 ;  /* 0x00000003ffffd9a7 */ /* 0x0005e20008000011 */
[----:B------:R-:W-:Y:S04]  /*1a00*/  BSSY.RECONVERGENT B0, `(.L_x_29) ;  /* 0x0000003000007945 */ /* 0x000fe80003800200 */
[----:B------:R-:W-:Y:S05]  /*1a10*/  @P4 BRA `(.L_x_30) ;  /* 0x0000000000044947 */ /* 0x000fea0003800000 */
[----:B------:R-:W-:Y:S05]  /*1a20*/  BPT.TRAP 0x1 ;  /* 0x000000040000795c */ /* 0x000fea0000300000 */
.L_x_30:
[----:B------:R-:W-:Y:S05]  /*1a30*/  BSYNC.RECONVERGENT B0 ;  /* 0x0000000000007941 */ /* 0x000fea0003800200 */
.L_x_29:
        /* <DEDUP_REMOVED lines=20> */
[----:B------:R-:W-:Y:S01]  /*1b80*/  UIADD3 UR8, UPT, UPT, UR8, 0x5400, URZ ;  /* 0x0000540008087890 */ /* 0x000fe2000fffe0ff */
[----:B------:R-:W-:Y:S01]  /*1b90*/  UMOV UR9, UR17 ;  /* 0x0000001100097c82 */ /* 0x000fe20008000000 */
[----:B------:R-:W-:Y:S01]  /*1ba0*/  UMOV UR10, UR18 ;  /* 0x00000012000a7c82 */ /* 0x000fe20008000000 */
[----:B------:R-:W-:Y:S01]  /*1bb0*/  UIADD3 UR24, UPT, UPT, UR24, 0x1, URZ ;  /* 0x0000000118187890 */ /* 0x000fe2000fffe0ff */
[----:B------:R-:W-:-:S03]  /*1bc0*/  UMOV UR25, UR6 ;  /* 0x0000000600197c82 */ /* 0x000fc60008000000 */
[----:B------:R1:W-:Y:S01]  /*1bd0*/  UTMALDG.3D [UR16], [UR30], desc[UR26] ;  /* 0x00001a101e0075b4 */ /* 0x0003e20008011000 */
[----:B------:R-:W-:Y:S01]  /*1be0*/  UISETP.NE.AND UP0, UPT, UR24, UR21, UPT ;  /* 0x000000151800728c */ /* 0x000fe2000bf05270 */
[----:B------:R1:W-:Y:S08]  /*1bf0*/  UTMALDG.3D [UR8], [UR28], desc[UR26] ;  /* 0x00001a081c0075b4 */ /* 0x0003f00008011000 */
[----:B------:R-:W-:Y:S05]  /*1c00*/  BRA.U UP0, `(.L_x_31) ;  /* 0xfffffffd00607547 */ /* 0x000fea000b83ffff */
.L_x_26:
[C---:B-1----:R-:W-:Y:S01]  /*1c10*/  LEA R2, R14.reuse, UR4, 0x3 ;  /* 0x000000040e027c11 */ /* 0x042fe2000f8e18ff */
[----:B------:R-:W-:Y:S01]  /*1c20*/  NOP ;  /* 0x0000000000007918 */ /* 0x000fe20000000000 */
[----:B--2---:R-:W-:Y:S02]  /*1c30*/  SHF.L.U32 R3, R13, 0x1f, RZ ;  /* 0x0000001f0d037819 */ /* 0x004fe400000006ff */
[----:B------:R-:W-:Y:S02]  /*1c40*/  LEA R4, R14, UR4, 0x4 ;  /* 0x000000040e047c11 */ /* 0x000fe4000f8e20ff */
[----:B------:R-:W1:Y:S02]  /*1c50*/  SYNCS.PHASECHK.TRANS64.TRYWAIT P0, [R2+URZ+0x50], R3 ;  /* 0x00005003020075a7 */ /* 0x000e6400080011ff */
[----:B-1----:R-:W-:Y:S05]  /*1c60*/  @!P0 BRA `(.L_x_32) ;  /* 0x00000044001c8947 */ /* 0x002fea0003800000 */
.L_x_97:
[----:B------:R-:W2:Y:S01]  /*1c70*/  LDS.128 R4, [R4+0xe0] ;  /* 0x0000e00004047984 */ /* 0x000ea20000000c00 */
[----:B---3--:R-:W-:Y:S01]  /*1c80*/  ISETP.GE.AND P0, PT, R40, 0x1, PT ;  /* 0x000000012800780c */ /* 0x008fe20003f06270 */
[----:B-1----:R-:W-:Y:S01]  /*1c90*/  VIADD R2, R2, 0x60 ;  /* 0x0000006002027836 */ /* 0x002fe20000000000 */
[----:B------:R-:W-:Y:S01]  /*1ca0*/  @!PT LDS RZ, [RZ] ;  /* 0x00000000fffff984 */ /* 0x000fe20000000800 */
[----:B------:R-:W-:Y:S01]  /*1cb0*/  @!PT LDS RZ, [RZ] ;  /* 0x00000000fffff984 */ /* 0x000fe20000000800 */
[----:B------:R-:W-:Y:S01]  /*1cc0*/  @!PT LDS RZ, [RZ] ;  /* 0x00000000fffff984 */ /* 0x000fe20000000800 */
[----:B------:R-:W-:Y:S01]  /*1cd0*/  @!PT LDS RZ, [RZ] ;  /* 0x00000000fffff984 */ /* 0x000fe20000000800 */
[----:B------:R1:W-:Y:S06]  /*1ce0*/  MEMBAR.ALL.CTA ;  /* 0x0000000000007992 */ /* 0x0003ec0000008000 */
[----:B-1----:R-:W1:Y:S01]  /*1cf0*/  FENCE.VIEW.ASYNC.S ;  /* 0x00000000000073c6 */ /* 0x002e620000000000 */
[----:B------:R-:W-:-:S04]  /*1d00*/  PRMT R2, RZ, 0x654, R2 ;  /* 0x00000654ff027816 */ /* 0x000fc80000000002 */
[----:B-1----:R1:W-:Y:S01]  /*1d10*/  SYNCS.ARRIVE.TRANS64.RED.A1T0 RZ, [R2+URZ], RZ ;  /* 0x000000ff02ff79a7 */ /* 0x0023e200081004ff */
[----:B--2---:R-:W-:-:S13]  /*1d20*/  LOP3.LUT P2, RZ, R6, 0x1, RZ, 0xc0, !PT ;  /* 0x0000000106ff7812 */ /* 0x004fda000784c0ff */
[----:B------:R-:W-:Y:S01]  /*1d30*/  @P2 SHF.R.U32.HI R3, RZ, 0x10, R5 ;  /* 0x00000010ff032819 */ /* 0x000fe20000011605 */
[----:B------:R-:W-:Y:S01]  /*1d40*/  VOTEU.ANY UP0, P2 ;  /* 0x0000000000ff7886 */ /* 0x000fe20001000100 */
[----:B------:R-:W-:Y:S02]  /*1d50*/  @P2 MOV R11, R4 ;  /* 0x00000004000b2202 */ /* 0x000fe40000000f00 */
[----:B------:R-:W-:Y:S02]  /*1d60*/  @P2 R2UR.BROADCAST UR8, R3 ;  /* 0x00000000030822ca */ /* 0x000fe400008e0000 */
[----:B------:R-:W-:-:S11]  /*1d70*/  @P2 LOP3.LUT R8, R5, 0xffff, RZ, 0xc0, !PT ;  /* 0x0000ffff05082812 */ /* 0x000fd600078ec0ff */
[----:B------:R-:W-:Y:S01]  /*1d80*/  @UP0 UMOV UR36, UR8 ;  /* 0x0000000800240c82 */ /* 0x000fe20008000000 */
[----:B-1----:R-:W-:Y:S05]  /*1d90*/  @!P0 BRA `(.L_x_33) ;  /* 0x0000000000b88947 */ /* 0x002fea0003800000 */
[----:B------:R-:W4:Y:S01]  /*1da0*/  LDC.64 R4, c[0x0][0xb18] ;  /* 0x0002c600ff047b82 */ /* 0x000f220000000a00 */
[----:B------:R-:W-:-:S07]  /*1db0*/  ISETP.NE.AND P3, PT, R40, 0x1, PT ;  /* 0x000000012800780c */ /* 0x000fce0003f65270 */
[----:B------:R-:W1:Y:S08]  /*1dc0*/  LDC.64 R6, c[0x0][0xb10] ;  /* 0x0002c400ff067b82 */ /* 0x000e700000000a00 */
[----:B------:R-:W2:Y:S08]  /*1dd0*/  LDC R16, c[0x0][0xb20] ;  /* 0x0002c800ff107b82 */ /* 0x000eb00000000800 */
[----:B------:R-:W3:Y:S01]  /*1de0*/  LDC R18, c[0x0][0xb0c] ;  /* 0x0002c300ff127b82 */ /* 0x000ee20000000800 */
[----:B----4-:R-:W-:Y:S01]  /*1df0*/  IMAD.HI.U32 R17, R0, R5, RZ ;  /* 0x0000000500117227 */ /* 0x010fe200078e00ff */
[----:B------:R-:W-:-:S03]  /*1e00*/  ISETP.NE.AND P0, PT, R4, 0x1, PT ;  /* 0x000000010400780c */ /* 0x000fc60003f05270 */
[----:B------:R-:W-:-:S03]  /*1e10*/  IMAD.HI.U32 R5, R8, R5, RZ ;  /* 0x0000000508057227 */ /* 0x000fc600078e00ff */
[----:B------:R-:W4:Y:S01]  /*1e20*/  LDC.64 R2, c[0x0][0xb28] ;  /* 0x0002ca00ff027b82 */ /* 0x000f220000000a00 */
[----:B-1----:R-:W-:-:S04]  /*1e30*/  IMAD.HI.U32 R20, R9, R6, RZ ;  /* 0x0000000609147227 */ /* 0x002fc800078e00ff */
[----:B------:R-:W-:Y:S01]  /*1e40*/  IMAD.HI.U32 R22, R11, R6, RZ ;  /* 0x000000060b167227 */ /* 0x000fe200078e00ff */
[----:B------:R-:W-:Y:S02]  /*1e50*/  SHF.R.U32.HI R20, RZ, R7, R20 ;  /* 0x00000007ff147219 */ /* 0x000fe40000011614 */
[-C--:B--2---:R-:W-:Y:S02]  /*1e60*/  SHF.R.U32.HI R17, RZ, R16.reuse, R17 ;  /* 0x00000010ff117219 */ /* 0x084fe40000011611 */
[----:B------:R-:W-:Y:S02]  /*1e70*/  SHF.R.U32.HI R5, RZ, R16, R5 ;  /* 0x00000010ff057219 */ /* 0x000fe40000011605 */
[----:B------:R-:W-:Y:S02]  /*1e80*/  SEL R17, R0, R17, !P0 ;  /* 0x0000001100117207 */ /* 0x000fe40004000000 */
[----:B------:R-:W-:Y:S02]  /*1e90*/  SHF.R.U32.HI R22, RZ, R7, R22 ;  /* 0x00000007ff167219 */ /* 0x000fe40000011616 */
[----:B---3--:R-:W-:-:S02]  /*1ea0*/  ISETP.NE.AND P1, PT, R18, 0x1, PT ;  /* 0x000000011200780c */ /* 0x008fc40003f25270 */
[----:B------:R-:W-:Y:S02]  /*1eb0*/  SEL R5, R8, R5, !P0 ;  /* 0x0000000508057207 */ /* 0x000fe40004000000 */
[----:B------:R-:W-:Y:S02]  /*1ec0*/  SEL R19, R9, R20, !P1 ;  /* 0x0000001409137207 */ /* 0x000fe40004800000 */
[----:B------:R-:W-:Y:S01]  /*1ed0*/  SEL R7, R11, R22, !P1 ;  /* 0x000000160b077207 */ /* 0x000fe20004800000 */
[----:B----4-:R-:W-:-:S04]  /*1ee0*/  IMAD.HI.U32 R20, R17, R2, RZ ;  /* 0x0000000211147227 */ /* 0x010fc800078e00ff */
[----:B------:R-:W-:Y:S01]  /*1ef0*/  IMAD.HI.U32 R6, R19, R2, RZ ;  /* 0x0000000213067227 */ /* 0x000fe200078e00ff */
[----:B------:R-:W-:-:S04]  /*1f00*/  @P3 SHF.R.U32.HI R17, RZ, R3, R20 ;  /* 0x00000003ff113219 */ /* 0x000fc80000011614 */
[----:B------:R-:W-:Y:S01]  /*1f10*/  @P3 SHF.R.U32.HI R19, RZ, R3, R6 ;  /* 0x00000003ff133219 */ /* 0x000fe20000011606 */
[----:B------:R-:W-:-:S04]  /*1f20*/  IMAD R17, R40, R17, RZ ;  /* 0x0000001128117224 */ /* 0x000fc800078e02ff */
[----:B------:R-:W-:Y:S01]  /*1f30*/  IMAD R6, R40, R19, RZ ;  /* 0x0000001328067224 */ /* 0x000fe200078e02ff */
[C---:B------:R-:W-:Y:S02]  /*1f40*/  ISETP.GE.AND P0, PT, R5.reuse, R17, PT ;  /* 0x000000110500720c */ /* 0x040fe40003f06270 */
[----:B------:R-:W-:Y:S02]  /*1f50*/  IADD3 R17, PT, PT, -R5, RZ, RZ ;  /* 0x000000ff05117210 */ /* 0x000fe40007ffe1ff */
[----:B------:R-:W-:Y:S01]  /*1f60*/  ISETP.GE.OR P0, PT, R7, R6, P0 ;  /* 0x000000060700720c */ /* 0x000fe20000706670 */
[----:B------:R-:W-:-:S04]  /*1f70*/  IMAD.HI.U32 R6, R5, R2, RZ ;  /* 0x0000000205067227 */ /* 0x000fc800078e00ff */
[----:B------:R-:W-:Y:S01]  /*1f80*/  IMAD R8, R4, R17, R8 ;  /* 0x0000001104087224 */ /* 0x000fe200078e0208 */
[----:B------:R-:W-:-:S04]  /*1f90*/  SHF.R.U32.HI R6, RZ, R3, R6 ;  /* 0x00000003ff067219 */ /* 0x000fc80000011606 */
[----:B------:R-:W-:-:S03]  /*1fa0*/  SEL R6, R5, R6, !P3 ;  /* 0x0000000605067207 */ /* 0x000fc60005800000 */
[----:B------:R-:W-:-:S04]  /*1fb0*/  @!P0 IMAD.HI.U32 R16, R7, R2, RZ ;  /* 0x0000000207108227 */ /* 0x000fc800078e00ff */
[----:B------:R-:W-:Y:S01]  /*1fc0*/  IMAD.MOV R2, RZ, RZ, -R6 ;  /* 0x000000ffff027224 */ /* 0x000fe200078e0a06 */
[----:B------:R-:W-:-:S03]  /*1fd0*/  @!P0 SHF.R.U32.HI R16, RZ, R3, R16 ;  /* 0x00000003ff108219 */ /* 0x000fc60000011610 */
[----:B------:R-:W-:Y:S01]  /*1fe0*/  IMAD R2, R40, R2, R5 ;  /* 0x0000000228027224 */ /* 0x000fe200078e0205 */
[----:B------:R-:W-:-:S05]  /*1ff0*/  @!P0 SEL R3, R7, R16, !P3 ;  /* 0x0000001007038207 */ /* 0x000fca0005800000 */
[--C-:B------:R-:W-:Y:S02]  /*2000*/  @!P0 IMAD.IADD R6, R6, 0x1, -R3.reuse ;  /* 0x0000000106068824 */ /* 0x100fe400078e0a03 */
[----:B------:R-:W-:Y:S01]  /*2010*/  @!P0 IMAD R3, R2, R19, R3 ;  /* 0x0000001302038224 */ /* 0x000fe200078e0203 */
[----:B------:R-:W-:Y:S01]  /*2020*/  IADD3 R2, PT, PT, -R7, RZ, RZ ;  /* 0x000000ff07027210 */ /* 0x000fe20007ffe1ff */
[----:B------:R-:W-:Y:S02]  /*2030*/  @!P0 IMAD R5, R40, R6, R7 ;  /* 0x0000000628058224 */ /* 0x000fe400078e0207 */
[----:B------:R-:W-:Y:S02]  /*2040*/  @!P0 IMAD.MOV.U32 R7, RZ, RZ, R3 ;  /* 0x000000ffff078224 */ /* 0x000fe400078e0003 */
[----:B------:R-:W-:Y:S02]  /*2050*/  IMAD R2, R18, R2, R11 ;  /* 0x0000000212027224 */ /* 0x000fe400078e020b */
[----:B------:R-:W-:-:S02]  /*2060*/  IMAD R8, R5, R4, R8 ;  /* 0x0000000405087224 */ /* 0x000fc400078e0208 */
[----:B------:R-:W-:Y:S02]  /*2070*/  IMAD R11, R7, R18, R2 ;  /* 0x00000012070b7224 */ /* 0x000fe400078e0202 */
.L_x_33:
[----:B------:R-:W1:Y:S02]  /*2080*/  LDCU UR8, c[0x0][0xb30] ;  /* 0x00016600ff0877ac */ /* 0x000e640008000800 */
[----:B-1----:R-:W-:-:S09]  /*2090*/  UISETP.NE.AND UP0, UPT, UR8, 0x1, UPT ;  /* 0x000000010800788c */ /* 0x002fd2000bf05270 */
[----:B------:R-:W-:Y:S05]  /*20a0*/  BRA.U UP0, `(.L_x_34) ;  /* 0x0000000100407547 */ /* 0x000fea000b800000 */
[----:B------:R-:W1:Y:S08]  /*20b0*/  LDC.64 R4, c[0x0][0xb10] ;  /* 0x0002c400ff047b82 */ /* 0x000e700000000a00 */
[----:B------:R-:W2:Y:S08]  /*20c0*/  LDC.64 R2, c[0x0][0xb18] ;  /* 0x0002c600ff027b82 */ /* 0x000eb00000000a00 */
[----:B------:R-:W3:Y:S08]  /*20d0*/  LDC R6, c[0x0][0xb20] ;  /* 0x0002c800ff067b82 */ /* 0x000ef00000000800 */
[----:B------:R-:W4:Y:S01]  /*20e0*/  LDC R16, c[0x0][0xb0c] ;  /* 0x0002c300ff107b82 */ /* 0x000f220000000800 */
[----:B-1----:R-:W-:-:S05]  /*20f0*/  IMAD.HI.U32 R4, R11, R4, RZ ;  /* 0x000000040b047227 */ /* 0x002fca00078e00ff */
[----:B------:R-:W-:Y:S01]  /*2100*/  SHF.R.U32.HI R4, RZ, R5, R4 ;  /* 0x00000005ff047219 */ /* 0x000fe20000011604 */
[----:B--2---:R-:W-:Y:S01]  /*2110*/  IMAD.HI.U32 R3, R8, R3, RZ ;  /* 0x0000000308037227 */ /* 0x004fe200078e00ff */
[----:B------:R-:W-:-:S04]  /*2120*/  ISETP.NE.AND P0, PT, R2, 0x1, PT ;  /* 0x000000010200780c */ /* 0x000fc80003f05270 */
[----:B---3--:R-:W-:-:S04]  /*2130*/  SHF.R.U32.HI R3, RZ, R6, R3 ;  /* 0x00000006ff037219 */ /* 0x008fc80000011603 */
[----:B------:R-:W-:Y:S02]  /*2140*/  SEL R3, R8, R3, !P0 ;  /* 0x0000000308037207 */ /* 0x000fe40004000000 */
[----:B----4-:R-:W-:-:S04]  /*2150*/  ISETP.NE.AND P1, PT, R16, 0x1, PT ;  /* 0x000000011000780c */ /* 0x010fc80003f25270 */
[----:B------:R-:W-:-:S05]  /*2160*/  SEL R4, R11, R4, !P1 ;  /* 0x000000040b047207 */ /* 0x000fca0004800000 */
[----:B------:R-:W-:Y:S02]  /*2170*/  IMAD.IADD R5, R3, 0x1, -R4 ;  /* 0x0000000103057824 */ /* 0x000fe400078e0a04 */
[----:B------:R-:W-:Y:S02]  /*2180*/  IMAD.IADD R3, R4, 0x1, -R3 ;  /* 0x0000000104037824 */ /* 0x000fe400078e0a03 */
[----:B------:R-:W-:Y:S02]  /*2190*/  IMAD R11, R5, R16, R11 ;  /* 0x00000010050b7224 */ /* 0x000fe400078e020b */
[----:B------:R-:W-:-:S07]  /*21a0*/  IMAD R8, R3, R2, R8 ;  /* 0x0000000203087224 */ /* 0x000fce00078e0208 */
.L_x_34:
[----:B------:R-:W-:Y:S01]  /*21b0*/  VIADD R14, R14, 0x1 ;  /* 0x000000010e0e7836 */ /* 0x000fe20000000000 */
[----:B------:R-:W-:Y:S01]  /*21c0*/  PLOP3.LUT P1, PT, PT, PT, PT, 0x80, 0x8 ;  /* 0x000000000008781c */ /* 0x000fe20003f2f070 */
[----:B------:R-:W-:Y:S02]  /*21d0*/  IMAD.IADD R97, R11, 0x1, R90 ;  /* 0x000000010b617824 */ /* 0x000fe400078e025a */
[----:B------:R-:W-:Y:S01]  /*21e0*/  IMAD.IADD R91, R8, 0x1, R79 ;  /* 0x00000001085b7824 */ /* 0x000fe200078e024f */
[----:B------:R-:W-:-:S04]  /*21f0*/  ISETP.NE.AND P0, PT, R14, 0x2, PT ;  /* 0x000000020e00780c */ /* 0x000fc80003f05270 */
[----:B------:R-:W-:Y:S02]  /*2200*/  SEL R2, RZ, 0x1, P0 ;  /* 0x00000001ff027807 */ /* 0x000fe40000000000 */
[----:B------:R-:W-:Y:S02]  /*2210*/  SEL R14, R14, RZ, P0 ;  /* 0x000000ff0e0e7207 */ /* 0x000fe40000000000 */
[----:B------:R-:W-:Y:S01]  /*2220*/  LOP3.LUT R13, R13, R2, RZ, 0x3c, !PT ;  /* 0x000000020d0d7212 */ /* 0x000fe200078e3cff */
[----:B------:R-:W-:Y:S06]  /*2230*/  @P2 BRA `(.L_x_35) ;  /* 0xfffffff000a02947 */ /* 0x000fec000383ffff */
[----:B------:R-:W-:Y:S01]  /*2240*/  UIADD3 UR4, UPT, UPT, UR4, 0x18, URZ ;  /* 0x0000001804047890 */ /* 0x000fe2000fffe0ff */
[----:B------:R-:W-:-:S03]  /*2250*/  SHF.L.U32 R3, R15, 0x1f, RZ ;  /* 0x0000001f0f037819 */ /* 0x000fc600000006ff */
[----:B------:R-:W-:-:S09]  /*2260*/  ULEA UR5, UR6, UR4, 0x3 ;  /* 0x0000000406057291 */ /* 0x000fd2000f8e18ff */
[----:B------:R-:W1:Y:S02]  /*2270*/  SYNCS.PHASECHK.TRANS64.TRYWAIT P0, [UR5], R3 ;  /* 0x00000003ff0075a7 */ /* 0x000e640008001105 */
[----:B-1----:R-:W-:Y:S05]  /*2280*/  @!P0 BRA `(.L_x_36) ;  /* 0x0000003c00a88947 */ /* 0x002fea0003800000 */
.L_x_99:
[----:B------:R-:W-:-:S04]  /*2290*/  UIADD3 UR6, UPT, UPT, UR6, 0x1, URZ ;  /* 0x0000000106067890 */ /* 0x000fc8000fffe0ff */
[----:B------:R-:W-:-:S04]  /*22a0*/  UISETP.NE.AND UP0, UPT, UR6, 0x3, UPT ;  /* 0x000000030600788c */ /* 0x000fc8000bf05270 */
[----:B------:R-:W-:Y:S02]  /*22b0*/  USEL UR7, URZ, 0x1, UP0 ;  /* 0x00000001ff077887 */ /* 0x000fe40008000000 */
[----:B------:R-:W-:-:S04]  /*22c0*/  USEL UR6, UR6, URZ, UP0 ;  /* 0x000000ff06067287 */ /* 0x000fc80008000000 */
[----:B------:R-:W-:Y:S01]  /*22d0*/  ULEA UR5, UR6, UR4, 0x3 ;  /* 0x0000000406057291 */ /* 0x000fe2000f8e18ff */
[----:B------:R-:W-:-:S04]  /*22e0*/  LOP3.LUT R15, R15, UR7, RZ, 0x3c, !PT ;  /* 0x000000070f0f7c12 */ /* 0x000fc8000f8e3cff */
[----:B-1----:R-:W-:-:S04]  /*22f0*/  SHF.L.U32 R3, R15, 0x1f, RZ ;  /* 0x0000001f0f037819 */ /* 0x002fc800000006ff */
[----:B------:R-:W1:Y:S02]  /*2300*/  SYNCS.PHASECHK.TRANS64.TRYWAIT P0, [UR5], R3 ;  /* 0x00000003ff0075a7 */ /* 0x000e640008001105 */
[----:B-1----:R-:W-:Y:S05]  /*2310*/  @!P0 BRA `(.L_x_37) ;  /* 0x0000003c009c8947 */ /* 0x002fea0003800000 */
.L_x_101:
[----:B------:R-:W-:-:S04]  /*2320*/  UIADD3 UR6, UPT, UPT, UR6, 0x1, URZ ;  /* 0x0000000106067890 */ /* 0x000fc8000fffe0ff */
[----:B------:R-:W-:-:S04]  /*2330*/  UISETP.NE.AND UP0, UPT, UR6, 0x3, UPT ;  /* 0x000000030600788c */ /* 0x000fc8000bf05270 */
[----:B------:R-:W-:Y:S02]  /*2340*/  USEL UR5, URZ, 0x1, UP0 ;  /* 0x00000001ff057887 */ /* 0x000fe40008000000 */
[----:B------:R-:W-:-:S04]  /*2350*/  USEL UR6, UR6, URZ, UP0 ;  /* 0x000000ff06067287 */ /* 0x000fc80008000000 */
[----:B------:R-:W-:Y:S01]  /*2360*/  ULEA UR6, UR6, UR4, 0x3 ;  /* 0x0000000406067291 */ /* 0x000fe2000f8e18ff */
[----:B-1----:R-:W-:-:S04]  /*2370*/  LOP3.LUT R3, R15, UR5, RZ, 0x3c, !PT ;  /* 0x000000050f037c12 */ /* 0x002fc8000f8e3cff */
[----:B------:R-:W-:Y:S01]  /*2380*/  SHF.L.U32 R3, R3, 0x1f, RZ ;  /* 0x0000001f03037819 */ /* 0x000fe200000006ff */
[----:B----4-:R-:W-:-:S07]  /*2390*/  IMAD.U32 R0, RZ, RZ, UR6 ;  /* 0x00000006ff007e24 */ /* 0x010fce000f8e00ff */
.L_x_38:
[----:B-1----:R1:W2:Y:S02]  /*23a0*/  SYNCS.PHASECHK.TRANS64.TRYWAIT P0, [R0+URZ], R3 ;  /* 0x00000003000075a7 */ /* 0x0022a400080011ff */
[----:B--2---:R-:W-:Y:S05]  /*23b0*/  @!P0 NANOSLEEP.SYNCS 0x989680 ;  /* 0x009896800000895d */ /* 0x004fea0003900000 */
[----:B------:R-:W2:Y:S02]  /*23c0*/  @!P0 SYNCS.PHASECHK.TRANS64 P0, [R0+URZ], R3 ;  /* 0x00000003000085a7 */ /* 0x000ea400080010ff */
[----:B--2---:R-:W-:Y:S05]  /*23d0*/  @P0 EXIT ;  /* 0x000000000000094d */ /* 0x004fea0003800000 */
[----:B------:R-:W-:Y:S05]  /*23e0*/  BRA `(.L_x_38) ;  /* 0xfffffffc00ec7947 */ /* 0x000fea000383ffff */
.L_x_17:
[----:B------:R-:W-:-:S04]  /*23f0*/  UISETP.NE.AND UP1, UPT, UR37, URZ, UPT ;  /* 0x000000ff2500728c */ /* 0x000fc8000bf25270 */
[----:B------:R-:W-:-:S09]  /*2400*/  UISETP.NE.OR UP1, UPT, UR8, 0x1, UP1 ;  /* 0x000000010800788c */ /* 0x000fd20008f25670 */
[----:B------:R-:W-:Y:S05]  /*2410*/  BRA.U UP1, `(.L_x_39) ;  /* 0x0000000501487547 */ /* 0x000fea000b800000 */
[----:B------:R-:W-:Y:S01]  /*2420*/  ISETP.NE.AND P2, PT, R2, RZ, PT ;  /* 0x000000ff0200720c */ /* 0x000fe20003f45270 */
[----:B------:R-:W-:Y:S01]  /*2430*/  IMAD.MOV.U32 R12, RZ, RZ, 0x1 ;  /* 0x00000001ff0c7424 */ /* 0x000fe200078e00ff */
[----:B------:R-:W-:Y:S02]  /*2440*/  CS2R R10, SRZ ;  /* 0x00000000000a7805 */ /* 0x000fe4000001ff00 */
[----:B------:R-:W-:Y:S01]  /*2450*/  CS2R R8, SRZ ;  /* 0x0000000000087805 */ /* 0x000fe2000001ff00 */
[----:B------:R-:W-:Y:S01]  /*2460*/  UMOV UR4, 0x400 ;  /* 0x0000040000047882 */ /* 0x000fe20000000000 */
[----:B------:R-:W-:Y:S01]  /*2470*/  UMOV UR6, URZ ;  /* 0x000000ff00067c82 */ /* 0x000fe20008000000 */
[----:B------:R-:W-:-:S12]  /*2480*/  ULEA UR37, UR37, UR4, 0x18 ;  /* 0x0000000425257291 */ /* 0x000fd8000f8ec0ff */
.L_x_43:
[----:B------:R-:W-:Y:S02]  /*2490*/  LEA R0, R8, UR37, 0x3 ;  /* 0x0000002508007c11 */ /* 0x000fe4000f8e18ff */
[----:B------:R-:W-:-:S03]  /*24a0*/  SHF.L.U32 R5, R9, 0x1f, RZ ;  /* 0x0000001f09057819 */ /* 0x000fc600000006ff */
[----:B------:R-:W-:Y:S01]  /*24b0*/  VIADD R4, R0, 0xc0 ;  /* 0x000000c000047836 */ /* 0x000fe20000000000 */
[----:B------:R-:W1:Y:S02]  /*24c0*/  SYNCS.PHASECHK.TRANS64.TRYWAIT P0, [R0+URZ+0xb0], R5 ;  /* 0x0000b005000075a7 */ /* 0x000e6400080011ff */
[----:B-1----:R-:W-:Y:S05]  /*24d0*/  @!P0 BRA `(.L_x_40) ;  /* 0x0000003c00448947 */ /* 0x002fea0003800000 */
.L_x_102:
[----:B------:R-:W-:Y:S01]  /*24e0*/  ULEA UR5, UR6, UR37, 0x3 ;  /* 0x0000002506057291 */ /* 0x000fe2000f8e18ff */
[----:B------:R-:W-:Y:S02]  /*24f0*/  PRMT R4, RZ, 0x654, R4 ;  /* 0x00000654ff047816 */ /* 0x000fe40000000004 */
[----:B-1----:R-:W-:Y:S01]  /*2500*/  SHF.L.U32 R5, R12, 0x1f, RZ ;  /* 0x0000001f0c057819 */ /* 0x002fe200000006ff */
[----:B------:R-:W-:Y:S01]  /*2510*/  UIADD3 UR4, UPT, UPT, UR5, 0x50, URZ ;  /* 0x0000005005047890 */ /* 0x000fe2000fffe0ff */
[----:B------:R1:W-:Y:S05]  /*2520*/  SYNCS.ARRIVE.TRANS64.RED.A1T0 RZ, [R4+URZ], RZ ;  /* 0x000000ff04ff79a7 */ /* 0x0003ea00081004ff */
[----:B------:R-:W-:Y:S01]  /*2530*/  IMAD.U32 R7, RZ, RZ, UR4 ;  /* 0x00000004ff077e24 */ /* 0x000fe2000f8e00ff */
[----:B------:R-:W2:Y:S04]  /*2540*/  SYNCS.PHASECHK.TRANS64.TRYWAIT P0, [UR5+0x60], R5 ;  /* 0x00006005ff0075a7 */ /* 0x000ea80008001105 */
[----:B------:R-:W-:Y:S01]  /*2550*/  PRMT R6, R2, 0x654, R7 ;  /* 0x0000065402067816 */ /* 0x000fe20000000007 */
[----:B-1----:R-:W-:Y:S01]  /*2560*/  @!P2 IMAD.MOV.U32 R4, RZ, RZ, 0x10 ;  /* 0x00000010ff04a424 */ /* 0x002fe200078e00ff */
[----:B--2---:R-:W-:Y:S06]  /*2570*/  @!P0 BRA `(.L_x_41) ;  /* 0x0000003c00308947 */ /* 0x004fec0003800000 */
.L_x_104:
[----:B------:R-:W-:Y:S01]  /*2580*/  ULEA UR4, UR6, UR37, 0x4 ;  /* 0x0000002506047291 */ /* 0x000fe2000f8e20ff */
[----:B------:R-:W-:Y:S01]  /*2590*/  SEL R3, R6, R3, !P2 ;  /* 0x0000000306037207 */ /* 0x000fe20005000000 */
[----:B------:R-:W-:Y:S01]  /*25a0*/  UIADD3 UR5, UPT, UPT, UR5, 0x50, URZ ;  /* 0x0000005005057890 */ /* 0x000fe2000fffe0ff */
[----:B-1----:R-:W-:Y:S01]  /*25b0*/  LEA R0, R11, UR37, 0x3 ;  /* 0x000000250b007c11 */ /* 0x002fe2000f8e18ff */
[----:B------:R-:W-:Y:S01]  /*25c0*/  UIADD3 UR4, UPT, UPT, UR4, 0xe0, URZ ;  /* 0x000000e004047890 */ /* 0x000fe2000fffe0ff */
[----:B------:R-:W-:Y:S01]  /*25d0*/  SHF.L.U32 R5, R10, 0x1f, RZ ;  /* 0x0000001f0a057819 */ /* 0x000fe200000006ff */
[----:B------:R1:W-:Y:S01]  /*25e0*/  @!P2 SYNCS.ARRIVE.TRANS64.RED RZ, [R3+URZ], R4 ;  /* 0x0000000403ffa9a7 */ /* 0x0003e200080004ff */
[----:B------:R-:W-:Y:S01]  /*25f0*/  UIADD3 UR6, UPT, UPT, UR6, 0x1, URZ ;  /* 0x0000000106067890 */ /* 0x000fe2000fffe0ff */
[----:B------:R-:W-:-:S03]  /*2600*/  VIADD R8, R8, 0x1 ;  /* 0x0000000108087836 */ /* 0x000fc60000000000 */
[----:B------:R-:W-:Y:S02]  /*2610*/  UISETP.NE.AND UP0, UPT, UR6, 0x2, UPT ;  /* 0x000000020600788c */ /* 0x000fe4000bf05270 */
[----:B------:R-:W-:Y:S06]  /*2620*/  UGETNEXTWORKID.BROADCAST [UR4], [UR5] ;  /* 0x00000000040073ca */ /* 0x000fec0008000100 */
[----:B------:R-:W-:Y:S01]  /*2630*/  USEL UR4, URZ, 0x1, UP0 ;  /* 0x00000001ff047887 */ /* 0x000fe20008000000 */
[----:B------:R-:W-:Y:S01]  /*2640*/  ISETP.NE.AND P0, PT, R8, 0x2, PT ;  /* 0x000000020800780c */ /* 0x000fe20003f05270 */
[----:B------:R-:W-:Y:S01]  /*2650*/  USEL UR6, UR6, URZ, UP0 ;  /* 0x000000ff06067287 */ /* 0x000fe20008000000 */
[----:B------:R-:W2:Y:S03]  /*2660*/  SYNCS.PHASECHK.TRANS64.TRYWAIT P1, [R0+URZ+0x50], R5 ;  /* 0x00005005000075a7 */ /* 0x000ea600080211ff */
[----:B------:R-:W-:Y:S01]  /*2670*/  LOP3.LUT R12, R12, UR4, RZ, 0x3c, !PT ;  /* 0x000000040c0c7c12 */ /* 0x000fe2000f8e3cff */
[----:B-12---:R-:W-:Y:S07]  /*2680*/  @!P1 BRA `(.L_x_42) ;  /* 0x0000003c00049947 */ /* 0x006fee0003800000 */
.L_x_105:
[C---:B------:R-:W-:Y:S01]  /*2690*/  LEA R4, R11.reuse, UR37, 0x4 ;  /* 0x000000250b047c11 */ /* 0x040fe2000f8e20ff */
[----:B-1----:R-:W-:Y:S01]  /*26a0*/  VIADD R0, R0, 0x60 ;  /* 0x0000006000007836 */ /* 0x002fe20000000000 */
[----:B------:R-:W-:Y:S01]  /*26b0*/  SEL R8, R8, RZ, P0 ;  /* 0x000000ff08087207 */ /* 0x000fe20000000000 */
[----:B------:R-:W-:-:S03]  /*26c0*/  VIADD R11, R11, 0x1 ;  /* 0x000000010b0b7836 */ /* 0x000fc60000000000 */
[----:B------:R-:W1:Y:S01]  /*26d0*/  LDS.128 R4, [R4+0xe0] ;  /* 0x0000e00004047984 */ /* 0x000e620000000c00 */
[----:B------:R-:W-:Y:S02]  /*26e0*/  PRMT R0, RZ, 0x654, R0 ;  /* 0x00000654ff007816 */ /* 0x000fe40000000000 */
[C---:B------:R-:W-:Y:S01]  /*26f0*/  ISETP.NE.AND P1, PT, R11.reuse, 0x2, PT ;  /* 0x000000020b00780c */ /* 0x040fe20003f25270 */
[----:B------:R-:W-:Y:S01]  /*2700*/  @!PT LDS RZ, [RZ] ;  /* 0x00000000fffff984 */ /* 0x000fe20000000800 */
[----:B------:R-:W-:Y:S01]  /*2710*/  @!PT LDS RZ, [RZ] ;  /* 0x00000000fffff984 */ /* 0x000fe20000000800 */
[----:B------:R-:W-:Y:S01]  /*2720*/  @!PT LDS RZ, [RZ] ;  /* 0x00000000fffff984 */ /* 0x000fe20000000800 */
[----:B------:R-:W-:Y:S01]  /*2730*/  @!PT LDS RZ, [RZ] ;  /* 0x00000000fffff984 */ /* 0x000fe20000000800 */
[----:B------:R2:W-:Y:S06]  /*2740*/  MEMBAR.ALL.CTA ;  /* 0x0000000000007992 */ /* 0x0005ec0000008000 */
[----:B--2---:R-:W2:Y:S01]  /*2750*/  FENCE.VIEW.ASYNC.S ;  /* 0x00000000000073c6 */ /* 0x004ea20000000000 */
[----:B------:R-:W-:Y:S01]  /*2760*/  SEL R11, R11, RZ, P1 ;  /* 0x000000ff0b0b7207 */ /* 0x000fe20000800000 */
[----:B--2---:R2:W-:Y:S01]  /*2770*/  SYNCS.ARRIVE.TRANS64.RED.A1T0 RZ, [R0+URZ], RZ ;  /* 0x000000ff00ff79a7 */ /* 0x0045e200081004ff */
[----:B-1----:R-:W-:-:S02]  /*2780*/  LOP3.LUT P3, RZ, R6, 0x1, RZ, 0xc0, !PT ;  /* 0x0000000106ff7812 */ /* 0x002fc4000786c0ff */
[----:B------:R-:W-:-:S04]  /*2790*/  SEL R5, RZ, 0x1, P1 ;  /* 0x00000001ff057807 */ /* 0x000fc80000800000 */
[----:B------:R-:W-:Y:S02]  /*27a0*/  LOP3.LUT R10, R10, R5, RZ, 0x3c, !PT ;  /* 0x000000050a0a7212 */ /* 0x000fe400078e3cff */
[----:B--2---:R-:W-:-:S04]  /*27b0*/  SEL R0, RZ, 0x1, P0 ;  /* 0x00000001ff007807 */ /* 0x004fc80000000000 */
[----:B------:R-:W-:Y:S01]  /*27c0*/  LOP3.LUT R9, R9, R0, RZ, 0x3c, !PT ;  /* 0x0000000009097212 */ /* 0x000fe200078e3cff */
[----:B------:R-:W-:Y:S06]  /*27d0*/  @P3 BRA `(.L_x_43) ;  /* 0xfffffffc002c3947 */ /* 0x000fec000383ffff */
[----:B------:R-:W-:Y:S01]  /*27e0*/  ULEA UR5, UR6, UR37, 0x3 ;  /* 0x0000002506057291 */ /* 0x000fe2000f8e18ff */
[----:B------:R-:W-:-:S08]  /*27f0*/  SHF.L.U32 R3, R12, 0x1f, RZ ;  /* 0x0000001f0c037819 */ /* 0x000fd000000006ff */
[----:B------:R-:W1:Y:S02]  /*2800*/  SYNCS.PHASECHK.TRANS64 P0, [UR5+0x60], R3 ;  /* 0x00006003ff0075a7 */ /* 0x000e640008001005 */
[----:B-1----:R-:W-:Y:S05]  /*2810*/  @P0 BRA `(.L_x_44) ;  /* 0x0000000000080947 */ /* 0x002fea0003800000 */
[----:B------:R-:W1:Y:S02]  /*2820*/  SYNCS.PHASECHK.TRANS64.TRYWAIT P0, [UR5+0x60], R3 ;  /* 0x00006003ff0075a7 */ /* 0x000e640008001105 */
[----:B-1----:R-:W-:Y:S05]  /*2830*/  @!P0 BRA `(.L_x_45) ;  /* 0x0000003800ac8947 */ /* 0x002fea0003800000 */
.L_x_44:
[----:B------:R-:W-:-:S04]  /*2840*/  UIADD3 UR4, UPT, UPT, UR6, 0x1, URZ ;  /* 0x0000000106047890 */ /* 0x000fc8000fffe0ff */
[----:B------:R-:W-:-:S04]  /*2850*/  UISETP.NE.AND UP0, UPT, UR4, 0x2, UPT ;  /* 0x000000020400788c */ /* 0x000fc8000bf05270 */
[----:B------:R-:W-:Y:S02]  /*2860*/  USEL UR7, URZ, 0x1, UP0 ;  /* 0x00000001ff077887 */ /* 0x000fe40008000000 */
[----:B------:R-:W-:-:S04]  /*2870*/  USEL UR4, UR4, URZ, UP0 ;  /* 0x000000ff04047287 */ /* 0x000fc80008000000 */
[----:B------:R-:W-:Y:S01]  /*2880*/  ULEA UR4, UR4, UR37, 0x3 ;  /* 0x0000002504047291 */ /* 0x000fe2000f8e18ff */
[----:B-1----:R-:W-:-:S04]  /*2890*/  LOP3.LUT R3, R12, UR7, RZ, 0x3c, !PT ;  /* 0x000000070c037c12 */ /* 0x002fc8000f8e3cff */
[----:B------:R-:W-:-:S04]  /*28a0*/  SHF.L.U32 R0, R3, 0x1f, RZ ;  /* 0x0000001f03007819 */ /* 0x000fc800000006ff */
[----:B------:R-:W1:Y:S02]  /*28b0*/  SYNCS.PHASECHK.TRANS64 P0, [UR4+0x60], R0 ;  /* 0x00006000ff0075a7 */ /* 0x000e640008001004 */
[----:B-1----:R-:W-:Y:S05]  /*28c0*/  @P0 EXIT ;  /* 0x000000000000094d */ /* 0x002fea0003800000 */
[----:B------:R-:W-:Y:S02]  /*28d0*/  SHF.L.U32 R3, R3, 0x1f, RZ ;  /* 0x0000001f03037819 */ /* 0x000fe400000006ff */
[----:B------:R-:W-:-:S07]  /*28e0*/  MOV R0, UR4 ;  /* 0x0000000400007c02 */ /* 0x000fce0008000f00 */
.L_x_46:
[----:B-1----:R1:W2:Y:S02]  /*28f0*/  SYNCS.PHASECHK.TRANS64.TRYWAIT P0, [R0+URZ+0x60], R3 ;  /* 0x00006003000075a7 */ /* 0x0022a400080011ff */
[----:B--2---:R-:W-:Y:S05]  /*2900*/  @!P0 NANOSLEEP.SYNCS 0x989680 ;  /* 0x009896800000895d */ /* 0x004fea0003900000 */
[----:B------:R-:W2:Y:S02]  /*2910*/  @!P0 SYNCS.PHASECHK.TRANS64 P0, [R0+URZ+0x60], R3 ;  /* 0x00006003000085a7 */ /* 0x000ea400080010ff */
[----:B--2---:R-:W-:Y:S05]  /*2920*/  @P0 EXIT ;  /* 0x000000000000094d */ /* 0x004fea0003800000 */
[----:B------:R-:W-:Y:S05]  /*2930*/  BRA `(.L_x_46) ;  /* 0xfffffffc00ec7947 */ /* 0x000fea000383ffff */
.L_x_39:
[----:B------:R-:W-:-:S09]  /*2940*/  UISETP.NE.AND UP1, UPT, UR8, URZ, UPT ;  /* 0x000000ff0800728c */ /* 0x000fd2000bf25270 */
[----:B------:R-:W-:Y:S05]  /*2950*/  BRA.U UP1, `(.L_x_47) ;  /* 0x0000000d01947547 */ /* 0x000fea000b800000 */
[----:B------:R-:W-:Y:S01]  /*2960*/  UMOV UR4, 0x40 ;  /* 0x0000004000047882 */ /* 0x000fe20000000000 */
[----:B------:R-:W-:Y:S01]  /*2970*/  NOP ;  /* 0x0000000000007918 */ /* 0x000fe20000000000 */
[----:B------:R-:W-:Y:S01]  /*2980*/  ULEA UR4, UR37, UR4, 0x18 ;  /* 0x0000000425047291 */ /* 0x000fe2000f8ec0ff */
[----:B------:R-:W-:Y:S02]  /*2990*/  UMOV UR5, 0x400 ;  /* 0x0000040000057882 */ /* 0x000fe40000000000 */
[----:B------:R-:W-:-:S06]  /*29a0*/  ULEA UR37, UR37, UR5, 0x18 ;  /* 0x0000000525257291 */ /* 0x000fcc000f8ec0ff */
[----:B------:R-:W1:Y:S02]  /*29b0*/  LDS.U8 R0, [UR4+0x1c] ;  /* 0x00001c04ff007984 */ /* 0x000e640008000000 */
[----:B-1----:R-:W-:-:S13]  /*29c0*/  ISETP.NE.AND P0, PT, R0, RZ, PT ;  /* 0x000000ff0000720c */ /* 0x002fda0003f05270 */
[----:B------:R-:W-:Y:S05]  /*29d0*/  @P0 BRA `(.L_x_48) ;  /* 0x0000000000580947 */ /* 0x000fea0003800000 */
[----:B------:R-:W-:-:S13]  /*29e0*/  ELECT P0, URZ, PT ;  /* 0x0000000000ff782f */ /* 0x000fda0003800000 */
[----:B------:R-:W-:Y:S05]  /*29f0*/  @!P0 BRA `(.L_x_49) ;  /* 0x0000000000608947 */ /* 0x000fea0003800000 */
[----:B------:R-:W-:Y:S01]  /*2a00*/  UMOV UR5, 0x10 ;  /* 0x0000001000057882 */ /* 0x000fe20000000000 */
[----:B------:R-:W-:Y:S01]  /*2a10*/  HFMA2 R0, -RZ, RZ, 0, 5.9604644775390625e-08 ;  /* 0x00000001ff007431 */ /* 0x000fe200000001ff */
[----:B------:R-:W-:-:S03]  /*2a20*/  MOV R2, 0xffff ;  /* 0x0000ffff00027802 */ /* 0x000fc60000000f00 */
[----:B------:R-:W-:Y:S04]  /*2a30*/  DEPBAR.LE SB1, 0x36 ;  /* 0x00009d800000791a */ /* 0x000fe80000000000 */
[----:B------:R-:W1:Y:S02]  /*2a40*/  UTCATOMSWS.FIND_AND_SET.ALIGN UP0, UR5, UR5 ;  /* 0x00000005000575e3 */ /* 0x000e640008000800 */
[----:B-1----:R-:W-:Y:S01]  /*2a50*/  MOV R3, UR5 ;  /* 0x0000000500037c02 */ /* 0x002fe20008000f00 */
[----:B------:R-:W-:Y:S06]  /*2a60*/  BRA.U UP0, `(.L_x_50) ;  /* 0x0000000100187547 */ /* 0x000fec000b800000 */
.L_x_51:
[----:B------:R-:W-:Y:S05]  /*2a70*/  NANOSLEEP 0x64 ;  /* 0x000000640000795d */ /* 0x000fea0003800000 */
[----:B------:R-:W-:-:S05]  /*2a80*/  UMOV UR5, 0x10 ;  /* 0x0000001000057882 */ /* 0x000fca0000000000 */
[----:B------:R-:W-:Y:S04]  /*2a90*/  DEPBAR.LE SB1, 0x36 ;  /* 0x00009d800000791a */ /* 0x000fe80000000000 */
[----:B------:R-:W1:Y:S02]  /*2aa0*/  UTCATOMSWS.FIND_AND_SET.ALIGN UP0, UR5, UR5 ;  /* 0x00000005000575e3 */ /* 0x000e640008000800 */
[----:B-1----:R-:W-:Y:S01]  /*2ab0*/  MOV R3, UR5 ;  /* 0x0000000500037c02 */ /* 0x002fe20008000f00 */
[----:B------:R-:W-:Y:S05]  /*2ac0*/  BRA.U !UP0, `(.L_x_51) ;  /* 0xfffffffd08e87547 */ /* 0x000fea000b83ffff */
.L_x_50:
[-C--:B------:R-:W-:Y:S02]  /*2ad0*/  SHF.L.U32 R2, R2, R3.reuse, RZ ;  /* 0x0000000302027219 */ /* 0x080fe400000006ff */
[----:B------:R-:W-:Y:S01]  /*2ae0*/  SHF.L.U32 R0, R0, R3, RZ ;  /* 0x0000000300007219 */ /* 0x000fe200000006ff */
[----:B------:R-:W-:Y:S02]  /*2af0*/  IMAD.SHL.U32 R3, R3, 0x20, RZ ;  /* 0x0000002003037824 */ /* 0x000fe400078e00ff */
[----:B------:R1:W-:Y:S04]  /*2b00*/  ATOMS.OR RZ, [UR4+0x14], R2 ;  /* 0x00001402ffff798c */ /* 0x0003e8000b000004 */
[----:B------:R1:W-:Y:S04]  /*2b10*/  ATOMS.OR RZ, [UR4+0x18], R0 ;  /* 0x00001800ffff798c */ /* 0x0003e8000b000004 */
[----:B------:R1:W-:Y:S01]  /*2b20*/  STS [UR37+0x100], R3 ;  /* 0x00010003ff007988 */ /* 0x0003e20008000825 */
[----:B------:R-:W-:Y:S05]  /*2b30*/  BRA `(.L_x_49) ;  /* 0x0000000000107947 */ /* 0x000fea0003800000 */
.L_x_48:
[----:B------:R-:W-:Y:S02]  /*2b40*/  MOV R0, 0xffffffff ;  /* 0xffffffff00007802 */ /* 0x000fe40000000f00 */
[----:B------:R-:W-:-:S03]  /*2b50*/  MOV R2, 0x2b80 ;  /* 0x00002b8000027802 */ /* 0x000fc60000000f00 */
[----:B------:R1:W-:Y:S04]  /*2b60*/  STS [UR37+0x100], R0 ;  /* 0x00010000ff007988 */ /* 0x0003e80008000825 */
[----:B-1-3-5:R-:W-:Y:S05]  /*2b70*/  CALL.REL.NOINC `($__internal_1_$__cuda_sm10x_tcgen05_guardrail_trap_phase_invalid_during_alloc) ;  /* 0x0000003c00287944 */ /* 0x02afea0003c00000 */
.L_x_49:
[----:B------:R-:W-:Y:S05]  /*2b80*/  WARPSYNC.ALL ;  /* 0x0000000000007948 */ /* 0x000fea0003800000 */
[----:B------:R-:W2:Y:S01]  /*2b90*/  S2UR UR6, SR_CgaCtaId ;  /* 0x00000000000679c3 */ /* 0x000ea20000008800 */
[----:B------:R-:W-:Y:S01]  /*2ba0*/  UMOV UR4, 0x400 ;  /* 0x0000040000047882 */ /* 0x000fe20000000000 */
[----:B------:R-:W-:-:S06]  /*2bb0*/  NOP ;  /* 0x0000000000007918 */ /* 0x000fcc0000000000 */
[----:B------:R-:W-:Y:S06]  /*2bc0*/  BAR.ARV 0x6, 0xa0 ;  /* 0x0182800000007b1d */ /* 0x000fec0000002000 */
[----:B------:R-:W4:Y:S01]  /*2bd0*/  LDCU UR7, c[0x0][0x38c] ;  /* 0x00007180ff0777ac */ /* 0x000f220008000800 */
[----:B------:R-:W-:Y:S01]  /*2be0*/  IMAD.MOV.U32 R11, RZ, RZ, 0x1 ;  /* 0x00000001ff0b7424 */ /* 0x000fe200078e00ff */
[----:B------:R-:W-:Y:S01]  /*2bf0*/  CS2R R8, SRZ ;  /* 0x0000000000087805 */ /* 0x000fe2000001ff00 */
[----:B------:R-:W-:Y:S01]  /*2c00*/  IMAD.MOV.U32 R10, RZ, RZ, RZ ;  /* 0x000000ffff0a7224 */ /* 0x000fe200078e00ff */
[----:B------:R-:W-:Y:S01]  /*2c10*/  UMOV UR18, URZ ;  /* 0x000000ff00127c82 */ /* 0x000fe20008000000 */
[----:B------:R-:W-:Y:S01]  /*2c20*/  UMOV UR17, URZ ;  /* 0x000000ff00117c82 */ /* 0x000fe20008000000 */
[----:B------:R-:W-:Y:S01]  /*2c30*/  UMOV UR22, 0x0 ;  /* 0x0000000000167882 */ /* 0x000fe20000000000 */
[----:B------:R-:W-:Y:S01]  /*2c40*/  UMOV UR23, 0x4100490 ;  /* 0x0410049000177882 */ /* 0x000fe20000000000 */
[----:B------:R-:W-:Y:S01]  /*2c50*/  UMOV UR20, 0x0 ;  /* 0x0000000000147882 */ /* 0x000fe20000000000 */
[----:B------:R-:W-:Y:S01]  /*2c60*/  UMOV UR21, 0x4100490 ;  /* 0x0410049000157882 */ /* 0x000fe20000000000 */
[----:B--2---:R-:W-:Y:S01]  /*2c70*/  ULEA UR6, UR6, UR4, 0x18 ;  /* 0x0000000406067291 */ /* 0x004fe2000f8ec0ff */
[----:B------:R-:W2:Y:S03]  /*2c80*/  LDCU UR4, c[0x0][0x38c] ;  /* 0x00007180ff0477ac */ /* 0x000ea60008000800 */
[----:B------:R-:W-:-:S02]  /*2c90*/  UIADD3 UR11, UPT, UPT, UR6, 0x2400, URZ ;  /* 0x00002400060b7890 */ /* 0x000fc4000fffe0ff */
[----:B----4-:R-:W-:-:S03]  /*2ca0*/  UIADD3 UR7, UPT, UPT, UR7, 0x3f, URZ ;  /* 0x0000003f07077890 */ /* 0x010fc6000fffe0ff */
[----:B-1----:R-:W1:Y:S01]  /*2cb0*/  LDS R0, [UR6+0x100] ;  /* 0x00010006ff007984 */ /* 0x002e620008000800 */
[----:B------:R-:W-:Y:S02]  /*2cc0*/  UIADD3 UR12, UPT, UPT, UR6, 0x5400, URZ ;  /* 0x00005400060c7890 */ /* 0x000fe4000fffe0ff */
[----:B------:R-:W-:Y:S02]  /*2cd0*/  USHF.R.S32.HI UR5, URZ, 0x1f, UR7 ;  /* 0x0000001fff057899 */ /* 0x000fe40008011407 */
[----:B------:R-:W-:Y:S02]  /*2ce0*/  USHF.R.U32.HI UR11, URZ, 0x4, UR11 ;  /* 0x00000004ff0b7899 */ /* 0x000fe4000801160b */
[----:B------:R-:W-:Y:S02]  /*2cf0*/  ULEA.HI UR5, UR5, UR7, URZ, 0x6 ;  /* 0x0000000705057291 */ /* 0x000fe4000f8f30ff */
[----:B------:R-:W-:Y:S02]  /*2d00*/  USHF.R.U32.HI UR12, URZ, 0x4, UR12 ;  /* 0x00000004ff0c7899 */ /* 0x000fe4000801160c */
[----:B------:R-:W-:-:S02]  /*2d10*/  USHF.R.S32.HI UR5, URZ, 0x6, UR5 ;  /* 0x00000006ff057899 */ /* 0x000fc40008011405 */
[----:B------:R-:W-:Y:S02]  /*2d20*/  ULOP3.LUT UR11, UR11, 0x3fff, URZ, 0xc0, !UPT ;  /* 0x00003fff0b0b7892 */ /* 0x000fe4000f8ec0ff */
[----:B------:R-:W-:Y:S02]  /*2d30*/  UISETP.LT.AND UP0, UPT, UR5, 0x1, UPT ;  /* 0x000000010500788c */ /* 0x000fe4000bf01270 */
[----:B------:R-:W-:Y:S02]  /*2d40*/  ULOP3.LUT UR12, UR12, 0x3fff, URZ, 0xc0, !UPT ;  /* 0x00003fff0c0c7892 */ /* 0x000fe4000f8ec0ff */
[----:B------:R-:W-:Y:S02]  /*2d50*/  USEL UR10, UR5, 0x1, !UP0 ;  /* 0x00000001050a7887 */ /* 0x000fe4000c000000 */
[----:B------:R-:W-:Y:S02]  /*2d60*/  ULOP3.LUT UR11, UR11, 0x10000, URZ, 0xfc, !UPT ;  /* 0x000100000b0b7892 */ /* 0x000fe4000f8efcff */
[----:B------:R-:W-:-:S02]  /*2d70*/  ULOP3.LUT UR12, UR12, 0x10000, URZ, 0xfc, !UPT ;  /* 0x000100000c0c7892 */ /* 0x000fc4000f8efcff */
[----:B------:R-:W-:Y:S02]  /*2d80*/  UIADD3 UR10, UPT, UPT, -UR10, URZ, URZ ;  /* 0x000000ff0a0a7290 */ /* 0x000fe4000fffe1ff */
[----:B--2---:R-:W-:Y:S01]  /*2d90*/  UISETP.GE.AND UP3, UPT, UR4, 0x1, UPT ;  /* 0x000000010400788c */ /* 0x004fe2000bf66270 */
[----:B-1----:R-:W-:-:S15]  /*2da0*/  R2UR UR19, R0 ;  /* 0x00000000001372ca */ /* 0x002fde00000e0000 */
.L_x_58:
[----:B------:R-:W-:Y:S02]  /*2db0*/  LEA R0, R10, UR6, 0x3 ;  /* 0x000000060a007c11 */ /* 0x000fe4000f8e18ff */
[----:B------:R-:W-:Y:S02]  /*2dc0*/  SHF.L.U32 R5, R9, 0x1f, RZ ;  /* 0x0000001f09057819 */ /* 0x000fe400000006ff */
[----:B------:R-:W-:Y:S01]  /*2dd0*/  PLOP3.LUT P0, PT, PT, PT, UP3, 0x80, 0x8 ;  /* 0x000000000008781c */ /* 0x000fe20003f0f038 */
[----:B------:R-:W-:Y:S01]  /*2de0*/  VIADD R3, R0, 0x60 ;  /* 0x0000006000037836 */ /* 0x000fe20000000000 */
[----:B-1----:R-:W1:Y:S02]  /*2df0*/  SYNCS.PHASECHK.TRANS64.TRYWAIT P1, [R0+URZ+0x50], R5 ;  /* 0x00005005000075a7 */ /* 0x002e6400080211ff */
[----:B-1--4-:R-:W-:Y:S09]  /*2e00*/  @!P1 BRA `(.L_x_52) ;  /* 0x0000003400509947 */ /* 0x012ff20003800000 */
.L_x_107:
[----:B------:R-:W-:Y:S01]  /*2e10*/  LEA R4, R10, UR6, 0x4 ;  /* 0x000000060a047c11 */ /* 0x000fe2000f8e20ff */
[----:B------:R-:W-:Y:S01]  /*2e20*/  @UP3 ULEA UR4, UR17, UR6, 0x3 ;  /* 0x0000000611043291 */ /* 0x000fe2000f8e18ff */
[----:B------:R-:W-:Y:S01]  /*2e30*/  PLOP3.LUT P2, PT, PT, PT, PT, 0x80, 0x8 ;  /* 0x000000000008781c */ /* 0x000fe20003f4f070 */
[----:B------:R-:W-:Y:S01]  /*2e40*/  ULEA UR8, UR18, UR6, 0x3 ;  /* 0x0000000612087291 */ /* 0x000fe2000f8e18ff */
[----:B------:R-:W-:Y:S02]  /*2e50*/  PRMT R3, RZ, 0x654, R3 ;  /* 0x00000654ff037816 */ /* 0x000fe40000000003 */
[----:B-1----:R-:W1:Y:S01]  /*2e60*/  LDS.128 R4, [R4+0xe0] ;  /* 0x0000e00004047984 */ /* 0x002e620000000c00 */
[----:B------:R-:W-:Y:S02]  /*2e70*/  @P0 SHF.L.U32 R2, R8, 0x1f, RZ ;  /* 0x0000001f08020819 */ /* 0x000fe400000006ff */
[----:B------:R-:W-:Y:S01]  /*2e80*/  SHF.L.U32 R0, R11, 0x1f, RZ ;  /* 0x0000001f0b007819 */ /* 0x000fe200000006ff */
[----:B------:R-:W-:Y:S01]  /*2e90*/  @!PT LDS RZ, [RZ] ;  /* 0x00000000fffff984 */ /* 0x000fe20000000800 */
[----:B------:R-:W-:Y:S01]  /*2ea0*/  @!PT LDS RZ, [RZ] ;  /* 0x00000000fffff984 */ /* 0x000fe20000000800 */
[----:B------:R-:W-:Y:S01]  /*2eb0*/  @!PT LDS RZ, [RZ] ;  /* 0x00000000fffff984 */ /* 0x000fe20000000800 */
[----:B------:R-:W-:Y:S01]  /*2ec0*/  @!PT LDS RZ, [RZ] ;  /* 0x00000000fffff984 */ /* 0x000fe20000000800 */
[----:B------:R2:W-:Y:S06]  /*2ed0*/  MEMBAR.ALL.CTA ;  /* 0x0000000000007992 */ /* 0x0005ec0000008000 */
[----:B--2---:R-:W2:Y:S02]  /*2ee0*/  FENCE.VIEW.ASYNC.S ;  /* 0x00000000000073c6 */ /* 0x004ea40000000000 */
[----:B--2---:R2:W-:Y:S01]  /*2ef0*/  SYNCS.ARRIVE.TRANS64.RED.A1T0 RZ, [R3+URZ], RZ ;  /* 0x000000ff03ff79a7 */ /* 0x0045e200081004ff */
[----:B------:R2:W4:Y:S01]  /*2f00*/  @P0 SYNCS.PHASECHK.TRANS64.TRYWAIT P2, [UR4], R2 ;  /* 0x00000002ff0005a7 */ /* 0x0005220008041104 */
[----:B------:R-:W-:Y:S01]  /*2f10*/  ULEA.HI UR4, UR18, UR18, URZ, 0x1 ;  /* 0x0000001212047291 */ /* 0x000fe2000f8f08ff */
[----:B-1----:R-:W-:-:S03]  /*2f20*/  LOP3.LUT P1, RZ, R6, 0x1, RZ, 0xc0, !PT ;  /* 0x0000000106ff7812 */ /* 0x002fc6000782c0ff */
[----:B------:R-:W-:Y:S02]  /*2f30*/  USHF.L.U32 UR9, UR4, 0x5, URZ ;  /* 0x0000000504097899 */ /* 0x000fe400080006ff */
[----:B------:R-:W-:Y:S02]  /*2f40*/  ULOP3.LUT UR4, UR4, 0xffe, URZ, 0xc0, !UPT ;  /* 0x00000ffe04047892 */ /* 0x000fe4000f8ec0ff */
[----:B------:R-:W-:Y:S02]  /*2f50*/  ULOP3.LUT UR9, UR9, 0xffffffc0, URZ, 0xc0, !UPT ;  /* 0xffffffc009097892 */ /* 0x000fe4000f8ec0ff */
[----:B------:R-:W-:Y:S02]  /*2f60*/  UIADD3 UR4, UPT, UPT, -UR4, UR18, URZ ;  /* 0x0000001204047290 */ /* 0x000fe4000fffe1ff */
[----:B------:R-:W-:Y:S01]  /*2f70*/  UIADD3 UR9, UPT, UPT, UR19, UR9, URZ ;  /* 0x0000000913097290 */ /* 0x000fe2000fffe0ff */
[----:B------:R-:W1:Y:S03]  /*2f80*/  SYNCS.PHASECHK.TRANS64.TRYWAIT P0, [UR8+0x90], R0 ;  /* 0x00009000ff0075a7 */ /* 0x000e660008001108 */
[----:B------:R-:W-:Y:S01]  /*2f90*/  ULEA UR9, UR4, UR9, 0x14 ;  /* 0x0000000904097291 */ /* 0x000fe2000f8ea0ff */
[----:B-12-4-:R-:W-:Y:S11]  /*2fa0*/  @!P0 BRA `(.L_x_53) ;  /* 0x0000003000fc8947 */ /* 0x016ff60003800000 */
.L_x_109:
[----:B------:R-:W-:Y:S01]  /*2fb0*/  IADD3 R10, PT, PT, R10, 0x1, RZ ;  /* 0x000000010a0a7810 */ /* 0x000fe20007ffe0ff */
[----:B------:R-:W-:Y:S06]  /*2fc0*/  BRA.U !UP3, `(.L_x_54) ;  /* 0x000000010b987547 */ /* 0x000fec000b800000 */
[----:B------:R-:W-:Y:S01]  /*2fd0*/  UPLOP3.LUT UP4, UPT, UPT, UPT, UPT, 0x40, 0x4 ;  /* 0x000000000004789c */ /* 0x000fe20003f8e870 */
[----:B------:R-:W-:Y:S01]  /*2fe0*/  UMOV UR16, UR10 ;  /* 0x0000000a00107c82 */ /* 0x000fe20008000000 */
[----:B------:R-:W-:Y:S01]  /*2ff0*/  UMOV UR15, UR5 ;  /* 0x00000005000f7c82 */ /* 0x000fe20008000000 */
[----:B------:R-:W-:-:S08]  /*3000*/  UMOV UR14, UR17 ;  /* 0x00000011000e7c82 */ /* 0x000fd00008000000 */
.L_x_57:
[----:B------:R-:W-:Y:S02]  /*3010*/  UIADD3 UR16, UPT, UPT, UR16, 0x1, URZ ;  /* 0x0000000110107890 */ /* 0x000fe4000fffe0ff */
[----:B--2---:R-:W-:Y:S02]  /*3020*/  ULEA UR7, UR14, UR6, 0x3 ;  /* 0x000000060e077291 */ /* 0x004fe4000f8e18ff */
[----:B------:R-:W-:Y:S01]  /*3030*/  UISETP.NE.AND UP0, UPT, UR16, URZ, UPT ;  /* 0x000000ff1000728c */ /* 0x000fe2000bf05270 */
[----:B----4-:R-:W-:Y:S10]  /*3040*/  @P2 BRA `(.L_x_55) ;  /* 0x00000000000c2947 */ /* 0x010ff40003800000 */
[----:B-1----:R-:W-:Y:S04]  /*3050*/  SHF.L.U32 R3, R8, 0x1f, RZ ;  /* 0x0000001f08037819 */ /* 0x002fe800000006ff */
[----:B------:R-:W1:Y:S02]  /*3060*/  SYNCS.PHASECHK.TRANS64.TRYWAIT P0, [UR7], R3 ;  /* 0x00000003ff0075a7 */ /* 0x000e640008001107 */
[----:B-1----:R-:W-:Y:S05]  /*3070*/  @!P0 BRA `(.L_x_56) ;  /* 0x0000003000e08947 */ /* 0x002fea0003800000 */
.L_x_55:
[----:B------:R-:W-:Y:S01]  /*3080*/  UISETP.NE.AND UP1, UPT, UR15, 0x1, UPT ;  /* 0x000000010f00788c */ /* 0x000fe2000bf25270 */
[----:B------:R-:W-:Y:S01]  /*3090*/  PLOP3.LUT P2, PT, PT, PT, PT, 0x80, 0x8 ;  /* 0x000000000008781c */ /* 0x000fe20003f4f070 */
[----:B------:R-:W-:Y:S02]  /*30a0*/  UIADD3 UR17, UPT, UPT, UR14, 0x1, URZ ;  /* 0x000000010e117890 */ /* 0x000fe4000fffe0ff */
[----:B------:R-:W-:Y:S02]  /*30b0*/  ULEA UR24, UR14, UR12, 0x8 ;  /* 0x0000000c0e187291 */ /* 0x000fe4000f8e40ff */
[----:B------:R-:W-:Y:S01]  /*30c0*/  UISETP.NE.AND UP2, UPT, UR17, 0x3, UPT ;  /* 0x000000031100788c */ /* 0x000fe2000bf45270 */
[----:B------:R-:W-:Y:S01]  /*30d0*/  PLOP3.LUT P0, PT, PT, PT, UP1, 0x80, 0x8 ;  /* 0x000000000008781c */ /* 0x000fe20003f0f018 */
[----:B------:R-:W-:Y:S02]  /*30e0*/  ULEA UR26, UR14, UR11, 0x8 ;  /* 0x0000000b0e1a7291 */ /* 0x000fe4000f8e40ff */
[----:B------:R-:W-:Y:S02]  /*30f0*/  USEL UR13, URZ, 0x1, UP2 ;  /* 0x00000001ff0d7887 */ /* 0x000fe40009000000 */
[----:B------:R-:W-:Y:S02]  /*3100*/  USEL UR17, UR17, URZ, UP2 ;  /* 0x000000ff11117287 */ /* 0x000fe40009000000 */
[----:B------:R-:W-:Y:S02]  /*3110*/  UIADD3 UR30, UPT, UPT, UR24, 0x2, URZ ;  /* 0x00000002181e7890 */ /* 0x000fe4000fffe0ff */
[----:B------:R-:W-:Y:S01]  /*3120*/  @UP1 ULEA UR4, UR17, UR6, 0x3 ;  /* 0x0000000611041291 */ /* 0x000fe2000f8e18ff */
[----:B------:R-:W-:Y:S01]  /*3130*/  LOP3.LUT R8, R8, UR13, RZ, 0x3c, !PT ;  /* 0x0000000d08087c12 */ /* 0x000fe2000f8e3cff */
[----:B------:R-:W-:Y:S02]  /*3140*/  UIADD3 UR28, UPT, UPT, UR26, 0x2, URZ ;  /* 0x000000021a1c7890 */ /* 0x000fe4000fffe0ff */
[----:B------:R-:W-:Y:S01]  /*3150*/  UIADD3 UR7, UPT, UPT, UR7, 0x18, URZ ;  /* 0x0000001807077890 */ /* 0x000fe2000fffe0ff */
[----:B-1----:R-:W-:Y:S01]  /*3160*/  @P0 SHF.L.U32 R0, R8, 0x1f, RZ ;  /* 0x0000001f08000819 */ /* 0x002fe200000006ff */
[----:B------:R-:W-:Y:S01]  /*3170*/  UMOV UR25, 0x80004020 ;  /* 0x8000402000197882 */ /* 0x000fe20000000000 */
[----:B------:R-:W-:Y:S01]  /*3180*/  UMOV UR27, 0x80004020 ;  /* 0x80004020001b7882 */ /* 0x000fe20000000000 */
[----:B------:R-:W-:Y:S01]  /*3190*/  UMOV UR31, 0x80004020 ;  /* 0x80004020001f7882 */ /* 0x000fe20000000000 */
[----:B------:R2:W4:Y:S01]  /*31a0*/  @P0 SYNCS.PHASECHK.TRANS64.TRYWAIT P2, [UR4], R0 ;  /* 0x00000000ff0005a7 */ /* 0x0005220008041104 */
[----:B------:R-:W-:Y:S01]  /*31b0*/  UIADD3 UR15, UPT, UPT, UR15, -0x1, URZ ;  /* 0xffffffff0f0f7890 */ /* 0x000fe2000fffe0ff */
[----:B------:R2:W-:Y:S01]  /*31c0*/  UTCQMMA gdesc[UR26], gdesc[UR24], tmem[UR9], tmem[UR22], idesc[UR23], UP4 ;  /* 0x00ff16181a0075ea */ /* 0x0005e2000a000309 */
[----:B------:R-:W-:Y:S01]  /*31d0*/  UPLOP3.LUT UP4, UPT, UPT, UPT, UPT, 0x80, 0x8 ;  /* 0x000000000008789c */ /* 0x000fe20003f8f070 */
[----:B------:R-:W-:Y:S01]  /*31e0*/  UMOV UR29, 0x80004020 ;  /* 0x80004020001d7882 */ /* 0x000fe20000000000 */
[----:B------:R-:W-:Y:S01]  /*31f0*/  UMOV UR14, UR17 ;  /* 0x00000011000e7c82 */ /* 0x000fe20008000000 */
[----:B------:R2:W-:Y:S01]  /*3200*/  UTCQMMA gdesc[UR28], gdesc[UR30], tmem[UR9], tmem[UR20], idesc[UR21], UPT ;  /* 0x00ff141e1c0075ea */ /* 0x0005e2000b800309 */
[----:B------:R2:W-:Y:S01]  /*3210*/  UTCBAR [UR7], URZ ;  /* 0x000000ff070073e9 */ /* 0x0005e200080000ff */
[----:B------:R-:W-:Y:S06]  /*3220*/  BRA.U UP0, `(.L_x_57) ;  /* 0xfffffffd00787547 */ /* 0x000fec000b83ffff */
.L_x_54:
[----:B------:R-:W-:Y:S01]  /*3230*/  UIADD3 UR18, UPT, UPT, UR18, 0x1, URZ ;  /* 0x0000000112127890 */ /* 0x000fe2000fffe0ff */
[C---:B------:R-:W-:Y:S01]  /*3240*/  ISETP.NE.AND P0, PT, R10.reuse, 0x2, PT ;  /* 0x000000020a00780c */ /* 0x040fe20003f05270 */
[----:B------:R-:W-:Y:S02]  /*3250*/  UIADD3 UR8, UPT, UPT, UR8, 0x70, URZ ;  /* 0x0000007008087890 */ /* 0x000fe4000fffe0ff */
[----:B------:R-:W-:Y:S01]  /*3260*/  UISETP.NE.AND UP0, UPT, UR18, 0x4, UPT ;  /* 0x000000041200788c */ /* 0x000fe2000bf05270 */
[----:B-12---:R-:W-:Y:S02]  /*3270*/  SEL R0, RZ, 0x1, P0 ;  /* 0x00000001ff007807 */ /* 0x006fe40000000000 */
[----:B------:R-:W-:Y:S01]  /*3280*/  SEL R10, R10, RZ, P0 ;  /* 0x000000ff0a0a7207 */ /* 0x000fe20000000000 */
[----:B------:R-:W-:Y:S01]  /*3290*/  USEL UR4, URZ, 0x1, UP0 ;  /* 0x00000001ff047887 */ /* 0x000fe20008000000 */
[----:B------:R-:W-:Y:S01]  /*32a0*/  LOP3.LUT R9, R9, R0, RZ, 0x3c, !PT ;  /* 0x0000000009097212 */ /* 0x000fe200078e3cff */
[----:B------:R-:W-:Y:S01]  /*32b0*/  USEL UR18, UR18, URZ, UP0 ;  /* 0x000000ff12127287 */ /* 0x000fe20008000000 */
[----:B------:R1:W-:Y:S03]  /*32c0*/  UTCBAR [UR8], URZ ;  /* 0x000000ff080073e9 */ /* 0x0003e600080000ff */
[----:B------:R-:W-:Y:S01]  /*32d0*/  LOP3.LUT R11, R11, UR4, RZ, 0x3c, !PT ;  /* 0x000000040b0b7c12 */ /* 0x000fe2000f8e3cff */
[----:B------:R-:W-:Y:S07]  /*32e0*/  @P1 BRA `(.L_x_58) ;  /* 0xfffffff800b01947 */ /* 0x000fee000383ffff */
[----:B------:R-:W2:Y:S01]  /*32f0*/  S2UR UR4, SR_CgaCtaId ;  /* 0x00000000000479c3 */ /* 0x000ea20000008800 */
[----:B------:R-:W-:Y:S01]  /*3300*/  ELECT P0, URZ, PT ;  /* 0x0000000000ff782f */ /* 0x000fe20003800000 */
[----:B------:R-:W-:Y:S01]  /*3310*/  IMAD.MOV.U32 R0, RZ, RZ, 0x1 ;  /* 0x00000001ff007424 */ /* 0x000fe200078e00ff */
[----:B------:R-:W-:Y:S01]  /*3320*/  UIADD3 UR6, UPT, UPT, UR6, 0x90, URZ ;  /* 0x0000009006067890 */ /* 0x000fe2000fffe0ff */
[----:B------:R-:W-:Y:S01]  /*3330*/  SHF.L.U32 R3, R11, 0x1f, RZ ;  /* 0x0000001f0b037819 */ /* 0x000fe200000006ff */
[----:B------:R-:W-:-:S03]  /*3340*/  UMOV UR5, 0x40 ;  /* 0x0000004000057882 */ /* 0x000fc60000000000 */
[----:B------:R-:W-:Y:S01]  /*3350*/  UVIRTCOUNT.DEALLOC.SMPOOL 0x80 ;  /* 0x000000800000784c */ /* 0x000fe20000000000 */
[----:B--2---:R-:W-:Y:S02]  /*3360*/  ULEA UR4, UR4, UR5, 0x18 ;  /* 0x0000000504047291 */ /* 0x004fe4000f8ec0ff */
[----:B------:R-:W-:-:S07]  /*3370*/  ULEA UR5, UR18, UR6, 0x3 ;  /* 0x0000000612057291 */ /* 0x000fce000f8e18ff */
[----:B------:R2:W-:Y:S02]  /*3380*/  @P0 STS.U8 [UR4+0x1c], R0 ;  /* 0x00001c00ff000988 */ /* 0x0005e40008000004 */
[----:B------:R-:W3:Y:S02]  /*3390*/  SYNCS.PHASECHK.TRANS64.TRYWAIT P0, [UR5], R3 ;  /* 0x00000003ff0075a7 */ /* 0x000ee40008001105 */
[----:B--23--:R-:W-:Y:S05]  /*33a0*/  @!P0 BRA `(.L_x_59) ;  /* 0x00000030002c8947 */ /* 0x00cfea0003800000 */
.L_x_112:
[----:B------:R-:W-:-:S04]  /*33b0*/  UIADD3 UR7, UPT, UPT, UR18, 0x1, URZ ;  /* 0x0000000112077890 */ /* 0x000fc8000fffe0ff */
[----:B------:R-:W-:-:S04]  /*33c0*/  UISETP.NE.AND UP0, UPT, UR7, 0x4, UPT ;  /* 0x000000040700788c */ /* 0x000fc8000bf05270 */
[----:B-1----:R-:W-:Y:S02]  /*33d0*/  USEL UR8, URZ, 0x1, UP0 ;  /* 0x00000001ff087887 */ /* 0x002fe40008000000 */
[----:B------:R-:W-:-:S04]  /*33e0*/  USEL UR7, UR7, URZ, UP0 ;  /* 0x000000ff07077287 */ /* 0x000fc80008000000 */
[----:B------:R-:W-:Y:S01]  /*33f0*/  ULEA UR5, UR7, UR6, 0x3 ;  /* 0x0000000607057291 */ /* 0x000fe2000f8e18ff */
[----:B------:R-:W-:-:S04]  /*3400*/  LOP3.LUT R2, R11, UR8, RZ, 0x3c, !PT ;  /* 0x000000080b027c12 */ /* 0x000fc8000f8e3cff */
[----:B--2---:R-:W-:-:S04]  /*3410*/  SHF.L.U32 R3, R2, 0x1f, RZ ;  /* 0x0000001f02037819 */ /* 0x004fc800000006ff */
[----:B------:R-:W1:Y:S02]  /*3420*/  SYNCS.PHASECHK.TRANS64.TRYWAIT P0, [UR5], R3 ;  /* 0x00000003ff0075a7 */ /* 0x000e640008001105 */
[----:B-1----:R-:W-:Y:S05]  /*3430*/  @!P0 BRA `(.L_x_60) ;  /* 0x0000003000208947 */ /* 0x002fea0003800000 */
.L_x_114:
        /* <DEDUP_REMOVED lines=9> */
.L_x_116:
[----:B------:R-:W-:-:S04]  /*34d0*/  UIADD3 UR7, UPT, UPT, UR7, 0x1, URZ ;  /* 0x0000000107077890 */ /* 0x000fc8000fffe0ff */
[----:B------:R-:W-:-:S04]  /*34e0*/  UISETP.NE.AND UP0, UPT, UR7, 0x4, UPT ;  /* 0x000000040700788c */ /* 0x000fc8000bf05270 */
[----:B------:R-:W-:Y:S02]  /*34f0*/  USEL UR5, URZ, 0x1, UP0 ;  /* 0x00000001ff057887 */ /* 0x000fe40008000000 */
[----:B------:R-:W-:-:S04]  /*3500*/  USEL UR7, UR7, URZ, UP0 ;  /* 0x000000ff07077287 */ /* 0x000fc80008000000 */
[----:B------:R-:W-:Y:S01]  /*3510*/  ULEA UR7, UR7, UR6, 0x3 ;  /* 0x0000000607077291 */ /* 0x000fe2000f8e18ff */
[----:B-1----:R-:W-:-:S04]  /*3520*/  LOP3.LUT R3, R2, UR5, RZ, 0x3c, !PT ;  /* 0x0000000502037c12 */ /* 0x002fc8000f8e3cff */
[----:B------:R-:W-:-:S04]  /*3530*/  SHF.L.U32 R3, R3, 0x1f, RZ ;  /* 0x0000001f03037819 */ /* 0x000fc800000006ff */
[----:B------:R-:W1:Y:S02]  /*3540*/  SYNCS.PHASECHK.TRANS64.TRYWAIT P0, [UR7], R3 ;  /* 0x00000003ff0075a7 */ /* 0x000e640008001107 */
[----:B-1----:R-:W-:Y:S05]  /*3550*/  @!P0 BRA `(.L_x_62) ;  /* 0x0000003000088947 */ /* 0x002fea0003800000 */
.L_x_118:
[----:B------:R-:W-:Y:S01]  /*3560*/  NOP ;  /* 0x0000000000007918 */ /* 0x000fe20000000000 */
[----:B-1----:R-:W1:Y:S01]  /*3570*/  LDS R0, [UR4+0x14] ;  /* 0x00001404ff007984 */ /* 0x002e620008000800 */
[----:B------:R-:W-:Y:S01]  /*3580*/  ULOP3.LUT UR6, UR19, 0xffff, URZ, 0xc0, !UPT ;  /* 0x0000ffff13067892 */ /* 0x000fe2000f8ec0ff */
[----:B------:R-:W-:Y:S01]  /*3590*/  UMOV UR8, 0xffff ;  /* 0x0000ffff00087882 */ /* 0x000fe20000000000 */
[----:B------:R-:W-:Y:S02]  /*35a0*/  UMOV UR5, 0x1 ;  /* 0x0000000100057882 */ /* 0x000fe40000000000 */
[----:B------:R-:W-:-:S04]  /*35b0*/  USHF.R.U32.HI UR6, URZ, 0x5, UR6 ;  /* 0x00000005ff067899 */ /* 0x000fc80008011606 */
[----:B------:R-:W-:Y:S02]  /*35c0*/  USHF.L.U32 UR8, UR8, UR6, URZ ;  /* 0x0000000608087299 */ /* 0x000fe400080006ff */
[----:B------:R-:W-:-:S04]  /*35d0*/  USHF.L.U32 UR5, UR5, UR6, URZ ;  /* 0x0000000605057299 */ /* 0x000fc800080006ff */
[----:B-1----:R-:W-:-:S04]  /*35e0*/  LOP3.LUT R0, R0, UR8, RZ, 0xc0, !PT ;  /* 0x0000000800007c12 */ /* 0x002fc8000f8ec0ff */
[----:B------:R-:W-:-:S13]  /*35f0*/  ISETP.NE.AND P0, PT, R0, UR8, PT ;  /* 0x0000000800007c0c */ /* 0x000fda000bf05270 */
[----:B------:R-:W-:Y:S05]  /*3600*/  @P0 BRA `(.L_x_63) ;  /* 0x0000000000580947 */ /* 0x000fea0003800000 */
[----:B------:R-:W1:Y:S02]  /*3610*/  LDS R0, [UR4+0x18] ;  /* 0x00001804ff007984 */ /* 0x000e640008000800 */
[----:B-1----:R-:W-:-:S04]  /*3620*/  LOP3.LUT R0, R0, UR5, RZ, 0xc0, !PT ;  /* 0x0000000500007c12 */ /* 0x002fc8000f8ec0ff */
[----:B------:R-:W-:-:S13]  /*3630*/  ISETP.NE.AND P0, PT, R0, UR5, PT ;  /* 0x0000000500007c0c */ /* 0x000fda000bf05270 */
[----:B------:R-:W-:Y:S05]  /*3640*/  @P0 BRA `(.L_x_64) ;  /* 0x00000000003c0947 */ /* 0x000fea0003800000 */
[----:B------:R-:W1:Y:S01]  /*3650*/  S2R R2, SR_LANEID ;  /* 0x0000000000027919 */ /* 0x000e620000000000 */
[----:B------:R-:W-:Y:S01]  /*3660*/  ULOP3.LUT UR8, URZ, UR8, URZ, 0x33, !UPT ;  /* 0x00000008ff087292 */ /* 0x000fe2000f8e33ff */
[----:B------:R-:W-:Y:S01]  /*3670*/  LOP3.LUT R4, RZ, UR5, RZ, 0x33, !PT ;  /* 0x00000005ff047c12 */ /* 0x000fe2000f8e33ff */
[----:B------:R-:W-:Y:S02]  /*3680*/  VOTEU.ANY UR7, UPT, PT ;  /* 0x0000000000077886 */ /* 0x000fe400038e0100 */
[----:B------:R-:W-:Y:S01]  /*3690*/  UFLO.U32 UR7, UR7 ;  /* 0x00000007000772bd */ /* 0x000fe200080e0000 */
[----:B------:R-:W2:Y:S01]  /*36a0*/  REDUX UR5, R4 ;  /* 0x00000000040573c4 */ /* 0x000ea20000000000 */
[----:B------:R-:W-:-:S06]  /*36b0*/  IMAD.U32 R0, RZ, RZ, UR8 ;  /* 0x00000008ff007e24 */ /* 0x000fcc000f8e00ff */
[----:B------:R3:W-:Y:S01]  /*36c0*/  UTCATOMSWS.AND URZ, UR8 ;  /* 0x0000000800ff79e3 */ /* 0x0007e20008000000 */
[----:B------:R-:W4:Y:S01]  /*36d0*/  REDUX UR6, R0 ;  /* 0x00000000000673c4 */ /* 0x000f220000000000 */
[----:B-1----:R-:W-:Y:S01]  /*36e0*/  ISETP.EQ.U32.AND P0, PT, R2, UR7, PT ;  /* 0x0000000702007c0c */ /* 0x002fe2000bf02070 */
[----:B--2---:R-:W-:Y:S01]  /*36f0*/  IMAD.U32 R2, RZ, RZ, UR5 ;  /* 0x00000005ff027e24 */ /* 0x004fe2000f8e00ff */
[----:B----4-:R-:W-:-:S11]  /*3700*/  MOV R3, UR6 ;  /* 0x0000000600037c02 */ /* 0x010fd60008000f00 */
[----:B------:R3:W-:Y:S04]  /*3710*/  @P0 ATOMS.AND RZ, [UR4+0x14], R3 ;  /* 0x00001403ffff098c */ /* 0x0007e8000a800004 */
[----:B------:R3:W-:Y:S01]  /*3720*/  @P0 ATOMS.AND RZ, [UR4+0x18], R2 ;  /* 0x00001802ffff098c */ /* 0x0007e2000a800004 */
[----:B------:R-:W-:Y:S05]  /*3730*/  BRA `(.L_x_65) ;  /* 0x0000000000147947 */ /* 0x000fea0003800000 */
.L_x_64:
[----:B------:R-:W-:Y:S02]  /*3740*/  MOV R2, 0x3760 ;  /* 0x0000376000027802 */ /* 0x000fe40000000f00 */
[----:B----45:R-:W-:Y:S05]  /*3750*/  CALL.REL.NOINC `($__internal_0_$__cuda_sm10x_tcgen05_guardrail_trap_col_being_dealloced_not_returned_by_alloc) ;  /* 0x0000003000247944 */ /* 0x030fea0003c00000 */
[----:B------:R-:W-:Y:S05]  /*3760*/  BRA `(.L_x_65) ;  /* 0x0000000000087947 */ /* 0x000fea0003800000 */
.L_x_63:
[----:B------:R-:W-:Y:S02]  /*3770*/  MOV R2, 0x3790 ;  /* 0x0000379000027802 */ /* 0x000fe40000000f00 */
[----:B----45:R-:W-:Y:S05]  /*3780*/  CALL.REL.NOINC `($__internal_2_$__cuda_sm10x_tcgen05_guardrail_trap_unallocated_columns_being_dealloced) ;  /* 0x0000003000307944 */ /* 0x030fea0003c00000 */
.L_x_65:
[----:B------:R-:W-:Y:S01]  /*3790*/  NOP ;  /* 0x0000000000007918 */ /* 0x000fe20000000000 */
[----:B---3--:R-:W-:Y:S05]  /*37a0*/  EXIT ;  /* 0x000000000000794d */ /* 0x008fea0003800000 */
.L_x_47:
[----:B------:R-:W-:-:S09]  /*37b0*/  UISETP.NE.OR UP2, UPT, UR8, 0x3, !UP2 ;  /* 0x000000030800788c */ /* 0x000fd2000d745670 */
[----:B------:R-:W-:Y:S05]  /*37c0*/  BRA.U UP2, `(.L_x_66) ;  /* 0x0000000902c87547 */ /* 0x000fea000b800000 */
[----:B------:R-:W1:Y:S01]  /*37d0*/  LDCU.64 UR6, c[0x0][0x888] ;  /* 0x00011100ff0677ac */ /* 0x000e620008000a00 */
[----:B------:R-:W2:Y:S01]  /*37e0*/  LDC R0, c[0x0][0xb30] ;  /* 0x0002cc00ff007b82 */ /* 0x000ea20000000800 */
[----:B------:R-:W-:Y:S01]  /*37f0*/  IMAD.MOV.U32 R30, RZ, RZ, 0x1 ;  /* 0x00000001ff1e7424 */ /* 0x000fe200078e00ff */
[----:B------:R-:W-:Y:S01]  /*3800*/  CS2R R28, SRZ ;  /* 0x00000000001c7805 */ /* 0x000fe2000001ff00 */
[----:B------:R-:W4:Y:S01]  /*3810*/  LDCU.64 UR4, c[0x0][0x890] ;  /* 0x00011200ff0477ac */ /* 0x000f220008000a00 */
[----:B------:R-:W-:Y:S01]  /*3820*/  IMAD.MOV.U32 R25, RZ, RZ, 0x1000 ;  /* 0x00001000ff197424 */ /* 0x000fe200078e00ff */
[----:B------:R-:W-:-:S03]  /*3830*/  UMOV UR8, 0x400 ;  /* 0x0000040000087882 */ /* 0x000fc60000000000 */
[----:B------:R-:W3:Y:S01]  /*3840*/  LDC R19, c[0x0][0x370] ;  /* 0x0000dc00ff137b82 */ /* 0x000ee20000000800 */
[----:B------:R-:W-:-:S07]  /*3850*/  UPLOP3.LUT UP1, UPT, UPT, UPT, UPT, 0x40, 0x4 ;  /* 0x000000000004789c */ /* 0x000fce0003f2e870 */
[----:B------:R-:W3:Y:S01]  /*3860*/  LDC R2, c[0x0][0xb0c] ;  /* 0x0002c300ff027b82 */ /* 0x000ee20000000800 */
[----:B-1----:R-:W-:Y:S02]  /*3870*/  UISETP.NE.U32.AND UP2, UPT, UR6, URZ, UPT ;  /* 0x000000ff0600728c */ /* 0x002fe4000bf45070 */
[----:B------:R-:W-:Y:S02]  /*3880*/  ULEA UR6, UR37, UR8, 0x18 ;  /* 0x0000000825067291 */ /* 0x000fe4000f8ec0ff */
[----:B------:R-:W-:Y:S02]  /*3890*/  UISETP.NE.AND.EX UP2, UPT, UR7, URZ, UPT, UP2 ;  /* 0x000000ff0700728c */ /* 0x000fe4000bf45320 */
[----:B------:R-:W-:Y:S01]  /*38a0*/  UIADD3 UR7, UPT, UPT, UR6, 0x30, URZ ;  /* 0x0000003006077890 */ /* 0x000fe2000fffe0ff */
[----:B------:R-:W1:Y:S01]  /*38b0*/  LDC R18, c[0x0][0xb20] ;  /* 0x0002c800ff127b82 */ /* 0x000e620000000800 */
[----:B----4-:R-:W-:Y:S01]  /*38c0*/  UISETP.NE.U32.AND UP3, UPT, UR4, URZ, UPT ;  /* 0x000000ff0400728c */ /* 0x010fe2000bf65070 */
[----:B--2---:R-:W-:Y:S01]  /*38d0*/  ISETP.NE.AND P1, PT, R0, 0x1, PT ;  /* 0x000000010000780c */ /* 0x004fe20003f25270 */
[----:B------:R-:W-:-:S02]  /*38e0*/  UPRMT UR37, UR37, 0x654, UR7 ;  /* 0x0000065425257896 */ /* 0x000fc40008000007 */
[----:B------:R-:W-:-:S03]  /*38f0*/  UISETP.NE.AND.EX UP3, UPT, UR5, URZ, UPT, UP3 ;  /* 0x000000ff0500728c */ /* 0x000fc6000bf65330 */
[----:B------:R-:W2:Y:S08]  /*3900*/  LDC.64 R32, c[0x0][0x348] ;  /* 0x0000d200ff207b82 */ /* 0x000eb00000000a00 */
[----:B------:R-:W4:Y:S08]  /*3910*/  LDC.64 R16, c[0x0][0xb10] ;  /* 0x0002c400ff107b82 */ /* 0x000f300000000a00 */
[----:B------:R-:W1:Y:S08]  /*3920*/  LDC.64 R6, c[0x0][0xb18] ;  /* 0x0002c600ff067b82 */ /* 0x000e700000000a00 */
[----:B------:R-:W1:Y:S08]  /*3930*/  LDC.64 R4, c[0x0][0xb28] ;  /* 0x0002ca00ff047b82 */ /* 0x000e700000000a00 */
[----:B---3--:R-:W1:Y:S02]  /*3940*/  LDC R24, c[0x0][0x374] ;  /* 0x0000dd00ff187b82 */ /* 0x008e640000000800 */
.L_x_74:
[C---:B------:R-:W-:Y:S02]  /*3950*/  LEA R0, R29.reuse, UR6, 0x3 ;  /* 0x000000061d007c11 */ /* 0x040fe4000f8e18ff */
[----:B------:R-:W-:Y:S02]  /*3960*/  SHF.L.U32 R3, R28, 0x1f, RZ ;  /* 0x0000001f1c037819 */ /* 0x000fe400000006ff */
[----:B------:R-:W-:Y:S02]  /*3970*/  LEA R20, R29, UR6, 0x4 ;  /* 0x000000061d147c11 */ /* 0x000fe4000f8e20ff */
[----:B---3--:R-:W3:Y:S02]  /*3980*/  SYNCS.PHASECHK.TRANS64.TRYWAIT P0, [R0+URZ+0x50], R3 ;  /* 0x00005003000075a7 */ /* 0x008ee400080011ff */
[----:B---3--:R-:W-:Y:S05]  /*3990*/  @!P0 BRA `(.L_x_67) ;  /* 0x0000002c00108947 */ /* 0x008fea0003800000 */
.L_x_119:
[----:B------:R-:W-:Y:S01]  /*39a0*/  ISETP.GE.AND P0, PT, R40, 0x1, PT ;  /* 0x000000012800780c */ /* 0x000fe20003f06270 */
[----:B------:R-:W1:Y:S01]  /*39b0*/  LDS.128 R20, [R20+0xe0] ;  /* 0x0000e00014147984 */ /* 0x000e620000000c00 */
[----:B------:R-:W-:Y:S01]  /*39c0*/  ISETP.NE.U32.AND P4, PT, RZ, UR4, PT ;  /* 0x00000004ff007c0c */ /* 0x000fe2000bf85070 */
[----:B---3--:R-:W-:Y:S01]  /*39d0*/  VIADD R0, R0, 0x60 ;  /* 0x0000006000007836 */ /* 0x008fe20000000000 */
[----:B------:R-:W-:Y:S02]  /*39e0*/  SHF.L.U32 R26, R30, 0x1f, RZ ;  /* 0x0000001f1e1a7819 */ /* 0x000fe400000006ff */
[----:B------:R-:W-:Y:S02]  /*39f0*/  ISETP.NE.AND.EX P4, PT, RZ, UR5, PT, P4 ;  /* 0x00000005ff007c0c */ /* 0x000fe4000bf85340 */
[----:B------:R-:W-:Y:S01]  /*3a00*/  PRMT R0, RZ, 0x654, R0 ;  /* 0x00000654ff007816 */ /* 0x000fe20000000000 */
[----:B------:R-:W-:Y:S01]  /*3a10*/  @!PT LDS RZ, [RZ] ;  /* 0x00000000fffff984 */ /* 0x000fe20000000800 */
[----:B------:R-:W-:Y:S01]  /*3a20*/  @!PT LDS RZ, [RZ] ;  /* 0x00000000fffff984 */ /* 0x000fe20000000800 */
[----:B------:R-:W-:Y:S01]  /*3a30*/  @!PT LDS RZ, [RZ] ;  /* 0x00000000fffff984 */ /* 0x000fe20000000800 */
[----:B------:R-:W-:Y:S01]  /*3a40*/  @!PT LDS RZ, [RZ] ;  /* 0x00000000fffff984 */ /* 0x000fe20000000800 */
[----:B------:R3:W-:Y:S06]  /*3a50*/  MEMBAR.ALL.CTA ;  /* 0x0000000000007992 */ /* 0x0007ec0000008000 */
[----:B---3--:R-:W3:Y:S02]  /*3a60*/  FENCE.VIEW.ASYNC.S ;  /* 0x00000000000073c6 */ /* 0x008ee40000000000 */
[----:B---3--:R3:W-:Y:S01]  /*3a70*/  SYNCS.ARRIVE.TRANS64.RED.A1T0 RZ, [R0+URZ], RZ ;  /* 0x000000ff00ff79a7 */ /* 0x0087e200081004ff */
[----:B-1----:R-:W-:Y:S11]  /*3a80*/  LOP3.LUT P3, RZ, R22, 0x1, RZ, 0xc0, !PT ;  /* 0x0000000116ff7812 */ /* 0x002ff6000786c0ff */
[----:B------:R-:W-:Y:S02]  /*3a90*/  @!UPT UIADD3 URZ, UPT, UPT, URZ, URZ, URZ ;  /* 0x000000fffffff290 */ /* 0x000fe4000fffe0ff */
[----:B------:R-:W-:Y:S02]  /*3aa0*/  @P3 MOV R13, R20 ;  /* 0x00000014000d3202 */ /* 0x000fe40000000f00 */
[----:B------:R-:W-:Y:S01]  /*3ab0*/  @P3 LOP3.LUT R8, R21, 0xffff, RZ, 0xc0, !PT ;  /* 0x0000ffff15083812 */ /* 0x000fe200078ec0ff */
[----:B---3--:R-:W-:Y:S06]  /*3ac0*/  @!P0 BRA `(.L_x_68) ;  /* 0x0000000000a48947 */ /* 0x008fec0003800000 */
[----:B------:R-:W-:Y:S01]  /*3ad0*/  IMAD.HI.U32 R31, R24, R7, RZ ;  /* 0x00000007181f7227 */ /* 0x000fe200078e00ff */
[----:B------:R-:W-:Y:S02]  /*3ae0*/  ISETP.NE.AND P0, PT, R6, 0x1, PT ;  /* 0x000000010600780c */ /* 0x000fe40003f05270 */
[----:B------:R-:W-:Y:S01]  /*3af0*/  ISETP.NE.AND P2, PT, R40, 0x1, PT ;  /* 0x000000012800780c */ /* 0x000fe20003f45270 */
[----:B----4-:R-:W-:Y:S01]  /*3b00*/  IMAD.HI.U32 R34, R19, R16, RZ ;  /* 0x0000001013227227 */ /* 0x010fe200078e00ff */
[----:B------:R-:W-:Y:S02]  /*3b10*/  SHF.R.U32.HI R31, RZ, R18, R31 ;  /* 0x00000012ff1f7219 */ /* 0x000fe4000001161f */
[----:B------:R-:W-:Y:S01]  /*3b20*/  ISETP.NE.AND P5, PT, R2, 0x1, PT ;  /* 0x000000010200780c */ /* 0x000fe20003fa5270 */
[----:B------:R-:W-:Y:S01]  /*3b30*/  IMAD.HI.U32 R36, R13, R16, RZ ;  /* 0x000000100d247227 */ /* 0x000fe200078e00ff */
[----:B------:R-:W-:Y:S02]  /*3b40*/  SHF.R.U32.HI R34, RZ, R17, R34 ;  /* 0x00000011ff227219 */ /* 0x000fe40000011622 */
[----:B------:R-:W-:Y:S01]  /*3b50*/  SEL R3, R24, R31, !P0 ;  /* 0x0000001f18037207 */ /* 0x000fe20004000000 */
[C---:B------:R-:W-:Y:S01]  /*3b60*/  IMAD.HI.U32 R31, R8.reuse, R7, RZ ;  /* 0x00000007081f7227 */ /* 0x040fe200078e00ff */
[----:B------:R-:W-:Y:S02]  /*3b70*/  SEL R11, R19, R34, !P5 ;  /* 0x00000022130b7207 */ /* 0x000fe40006800000 */
[----:B------:R-:W-:Y:S01]  /*3b80*/  SHF.R.U32.HI R36, RZ, R17, R36 ;  /* 0x00000011ff247219 */ /* 0x000fe20000011624 */
[----:B------:R-:W-:Y:S01]  /*3b90*/  IMAD.HI.U32 R38, R3, R4, RZ ;  /* 0x0000000403267227 */ /* 0x000fe200078e00ff */
[----:B------:R-:W-:Y:S03]  /*3ba0*/  SHF.R.U32.HI R31, RZ, R18, R31 ;  /* 0x00000012ff1f7219 */ /* 0x000fe6000001161f */
[----:B------:R-:W-:Y:S01]  /*3bb0*/  IMAD.HI.U32 R34, R11, R4, RZ ;  /* 0x000000040b227227 */ /* 0x000fe200078e00ff */
[----:B------:R-:W-:Y:S02]  /*3bc0*/  @P2 SHF.R.U32.HI R3, RZ, R5, R38 ;  /* 0x00000005ff032219 */ /* 0x000fe40000011626 */
[----:B------:R-:W-:Y:S02]  /*3bd0*/  SEL R9, R8, R31, !P0 ;  /* 0x0000001f08097207 */ /* 0x000fe40004000000 */
[----:B------:R-:W-:Y:S01]  /*3be0*/  @P2 SHF.R.U32.HI R11, RZ, R5, R34 ;  /* 0x00000005ff0b2219 */ /* 0x000fe20000011622 */
[C---:B------:R-:W-:Y:S01]  /*3bf0*/  IMAD R10, R40.reuse, R3, RZ ;  /* 0x00000003280a7224 */ /* 0x040fe200078e02ff */
[----:B------:R-:W-:Y:S01]  /*3c00*/  SEL R3, R13, R36, !P5 ;  /* 0x000000240d037207 */ /* 0x000fe20006800000 */
[C---:B------:R-:W-:Y:S03]  /*3c10*/  IMAD.HI.U32 R14, R9.reuse, R4, RZ ;  /* 0x00000004090e7227 */ /* 0x040fe600078e00ff */
[----:B------:R-:W-:Y:S01]  /*3c20*/  ISETP.GE.AND P0, PT, R9, R10, PT ;  /* 0x0000000a0900720c */ /* 0x000fe20003f06270 */
[C---:B------:R-:W-:Y:S01]  /*3c30*/  IMAD R12, R40.reuse, R11, RZ ;  /* 0x0000000b280c7224 */ /* 0x040fe200078e02ff */
[-C--:B------:R-:W-:Y:S04]  /*3c40*/  SHF.R.U32.HI R14, RZ, R5.reuse, R14 ;  /* 0x00000005ff0e7219 */ /* 0x080fe8000001160e */
[----:B------:R-:W-:Y:S02]  /*3c50*/  ISETP.GE.OR P0, PT, R3, R12, P0 ;  /* 0x0000000c0300720c */ /* 0x000fe40000706670 */
[----:B------:R-:W-:Y:S05]  /*3c60*/  SEL R15, R9, R14, !P2 ;  /* 0x0000000e090f7207 */ /* 0x000fea0005000000 */
[----:B------:R-:W-:Y:S04]  /*3c70*/  IMAD.MOV R14, RZ, RZ, -R15 ;  /* 0x000000ffff0e7224 */ /* 0x000fe800078e0a0f */
[----:B------:R-:W-:Y:S02]  /*3c80*/  IMAD R14, R40, R14, R9 ;  /* 0x0000000e280e7224 */ /* 0x000fe400078e0209 */
[C---:B------:R-:W-:Y:S05]  /*3c90*/  @!P0 IMAD.HI.U32 R10, R3.reuse, R4, RZ ;  /* 0x00000004030a8227 */ /* 0x040fea00078e00ff */
[----:B------:R-:W-:Y:S04]  /*3ca0*/  @!P0 SHF.R.U32.HI R10, RZ, R5, R10 ;  /* 0x00000005ff0a8219 */ /* 0x000fe8000001160a */
[----:B------:R-:W-:Y:S01]  /*3cb0*/  @!P0 SEL R0, R3, R10, !P2 ;  /* 0x0000000a03008207 */ /* 0x000fe20005000000 */
[----:B------:R-:W-:Y:S03]  /*3cc0*/  IMAD.MOV R10, RZ, RZ, -R3 ;  /* 0x000000ffff0a7224 */ /* 0x000fe600078e0a03 */
[----:B------:R-:W-:Y:S01]  /*3cd0*/  @!P0 IADD3 R15, PT, PT, R15, -R0, RZ ;  /* 0x800000000f0f8210 */ /* 0x000fe20007ffe0ff */
[----:B------:R-:W-:Y:S01]  /*3ce0*/  @!P0 IMAD R0, R11, R14, R0 ;  /* 0x0000000e0b008224 */ /* 0x000fe200078e0200 */
[----:B------:R-:W-:Y:S01]  /*3cf0*/  IADD3 R11, PT, PT, -R9, RZ, RZ ;  /* 0x000000ff090b7210 */ /* 0x000fe20007ffe1ff */
[----:B------:R-:W-:Y:S02]  /*3d00*/  IMAD R13, R2, R10, R13 ;  /* 0x0000000a020d7224 */ /* 0x000fe400078e020d */
[----:B------:R-:W-:Y:S02]  /*3d10*/  @!P0 IMAD R9, R15, R40, R3 ;  /* 0x000000280f098224 */ /* 0x000fe400078e0203 */
[----:B------:R-:W-:Y:S02]  /*3d20*/  @!P0 IMAD.MOV.U32 R3, RZ, RZ, R0 ;  /* 0x000000ffff038224 */ /* 0x000fe400078e0000 */
[----:B------:R-:W-:Y:S02]  /*3d30*/  IMAD R8, R6, R11, R8 ;  /* 0x0000000b06087224 */ /* 0x000fe400078e0208 */
[----:B------:R-:W-:Y:S02]  /*3d40*/  IMAD R13, R3, R2, R13 ;  /* 0x00000002030d7224 */ /* 0x000fe400078e020d */
[----:B------:R-:W-:Y:S02]  /*3d50*/  IMAD R8, R9, R6, R8 ;  /* 0x0000000609087224 */ /* 0x000fe400078e0208 */
.L_x_68:
[----:B------:R-:W-:Y:S05]  /*3d60*/  BRA.U UP1, `(.L_x_69) ;  /* 0x0000000101107547 */ /* 0x000fea000b800000 */
[----:B------:R-:W-:Y:S04]  /*3d70*/  MOV R0, UR13 ;  /* 0x0000000d00007c02 */ /* 0x000fe80008000f00 */
[----:B------:R-:W-:Y:S04]  /*3d80*/  SHF.L.U32 R3, R0, 0x1f, RZ ;  /* 0x0000001f00037819 */ /* 0x000fe800000006ff */
[----:B------:R-:W1:Y:S02]  /*3d90*/  SYNCS.PHASECHK.TRANS64.TRYWAIT P0, [UR6+0x48], R3 ;  /* 0x00004803ff0075a7 */ /* 0x000e640008001106 */
[----:B-1----:R-:W-:Y:S05]  /*3da0*/  @!P0 BRA `(.L_x_70) ;  /* 0x0000002800208947 */ /* 0x002fea0003800000 */
.L_x_69:
[----:B------:R-:W-:Y:S05]  /*3db0*/  BRA.U !UP3, `(.L_x_71) ;  /* 0x000000010b347547 */ /* 0x000fea000b800000 */
[----:B------:R-:W-:Y:S01]  /*3dc0*/  UPLOP3.LUT UP0, UPT, UPT, UPT, UP2, 0x80, 0x8 ;  /* 0x000000000008789c */ /* 0x000fe20003f0f020 */
[----:B-1----:R-:W-:Y:S02]  /*3dd0*/  HFMA2 R0, -RZ, RZ, 0, 5.9604644775390625e-08 ;  /* 0x00000001ff007431 */ /* 0x002fe400000001ff */
[----:B------:R-:W-:Y:S03]  /*3de0*/  IMAD.MOV.U32 R96, RZ, RZ, 0x1 ;  /* 0x00000001ff607424 */ /* 0x000fe600078e00ff */
[----:B------:R-:W-:Y:S05]  /*3df0*/  PLOP3.LUT P0, PT, PT, PT, UP0, 0x80, 0x8 ;  /* 0x000000000008781c */ /* 0x000fea0003f0f008 */
[----:B------:R-:W1:Y:S01]  /*3e00*/  @UP0 LDCU.64 UR8, c[0x0][0x888] ;  /* 0x00011100ff0807ac */ /* 0x000e620008000a00 */
[----:B------:R-:W-:Y:S07]  /*3e10*/  @UP0 UIMAD UR7, UR36, UR4, URZ ;  /* 0x00000004240702a4 */ /* 0x000fee000f8e02ff */
[----:B------:R-:W-:Y:S01]  /*3e20*/  @!P0 PRMT R96, R0, 0x7610, R96 ;  /* 0x0000761000608816 */ /* 0x000fe20000000060 */
[----:B-1----:R-:W-:Y:S03]  /*3e30*/  @UP0 UIMAD.WIDE UR8, UR7, 0x4, UR8 ;  /* 0x00000004070808a5 */ /* 0x002fe6000f8e0208 */
[----:B------:R-:W1:Y:S03]  /*3e40*/  @!UP0 LDCU UR7, c[0x0][0x880] ;  /* 0x00011000ff0787ac */ /* 0x000e660008000800 */
[----:B------:R-:W-:Y:S01]  /*3e50*/  IMAD.U32 R10, RZ, RZ, UR8 ;  /* 0x00000008ff0a7e24 */ /* 0x000fe2000f8e00ff */
[----:B------:R-:W-:Y:S05]  /*3e60*/  MOV R11, UR9 ;  /* 0x00000009000b7c02 */ /* 0x000fea0008000f00 */
[----:B-----5:R3:W5:Y:S02]  /*3e70*/  @P0 LDG.E R49, desc[UR40][R10.64] ;  /* 0x000000280a310981 */ /* 0x020764000c1e1900 */
[----:B-1-3--:R-:W-:Y:S07]  /*3e80*/  @!P0 IMAD.U32 R49, RZ, RZ, UR7 ;  /* 0x00000007ff318e24 */ /* 0x00afee000f8e00ff */
.L_x_71:
[----:B-----5:R-:W-:Y:S01]  /*3e90*/  @!P4 FSETP.EQ.AND P5, PT, R49, RZ, PT ;  /* 0x000000ff3100c20b */ /* 0x020fe20003fa2000 */
[----:B------:R-:W-:Y:S01]  /*3ea0*/  @!UPT UIADD3 URZ, UPT, UPT, URZ, URZ, URZ ;  /* 0x000000fffffff290 */ /* 0x000fe2000fffe0ff */
[----:B------:R-:W-:Y:S11]  /*3eb0*/  @!P4 BRA `(.L_x_72) ;  /* 0x000000000014c947 */ /* 0x000ff60003800000 */
[----:B------:R-:W-:Y:S02]  /*3ec0*/  LOP3.LUT P0, RZ, R96, 0xff, RZ, 0xc0, !PT ;  /* 0x000000ff60ff7812 */ /* 0x000fe4000780c0ff */
[----:B------:R-:W-:Y:S04]  /*3ed0*/  PLOP3.LUT P5, PT, PT, PT, UP0, 0x80, 0x8 ;  /* 0x000000000008781c */ /* 0x000fe80003faf008 */
[----:B------:R-:W-:Y:S07]  /*3ee0*/  PLOP3.LUT P5, PT, P5, PT, PT, 0x8, 0x80 ;  /* 0x000000000080781c */ /* 0x000fee0002fae170 */
[----:B------:R-:W-:Y:S11]  /*3ef0*/  @P0 FSETP.EQ.AND P5, PT, R49, RZ, PT ;  /* 0x000000ff3100020b */ /* 0x000ff60003fa2000 */
[----:B------:R-:W-:Y:S02]  /*3f00*/  @!UPT UIADD3 URZ, UPT, UPT, URZ, URZ, URZ ;  /* 0x000000fffffff290 */ /* 0x000fe4000fffe0ff */
.L_x_72:
[----:B------:R-:W3:Y:S01]  /*3f10*/  SYNCS.PHASECHK.TRANS64.TRYWAIT P4, [UR6+0x38], R26 ;  /* 0x0000381aff0075a7 */ /* 0x000ee20008081106 */
[----:B------:R-:W-:Y:S01]  /*3f20*/  @P3 SHF.R.U32.HI R27, RZ, 0x10, R21 ;  /* 0x00000010ff1b3819 */ /* 0x000fe20000011615 */
[----:B------:R-:W-:Y:S01]  /*3f30*/  VIADD R29, R29, 0x1 ;  /* 0x000000011d1d7836 */ /* 0x000fe20000000000 */
[----:B------:R-:W5:Y:S08]  /*3f40*/  LDC.64 R14, c[0x0][0xb10] ;  /* 0x0002c400ff0e7b82 */ /* 0x000f700000000a00 */
[----:B------:R-:W2:Y:S08]  /*3f50*/  LDC.64 R10, c[0x0][0xb18] ;  /* 0x0002c600ff0a7b82 */ /* 0x000eb00000000a00 */
[----:B-1----:R-:W1:Y:S08]  /*3f60*/  @!P1 LDC R0, c[0x0][0xb20] ;  /* 0x0002c800ff009b82 */ /* 0x002e700000000800 */
[----:B------:R-:W4:Y:S01]  /*3f70*/  @!P1 LDC R3, c[0x0][0xb0c] ;  /* 0x0002c300ff039b82 */ /* 0x000f220000000800 */
[----:B-----5:R-:W-:Y:S05]  /*3f80*/  @!P1 IMAD.HI.U32 R14, R13, R14, RZ ;  /* 0x0000000e0d0e9227 */ /* 0x020fea00078e00ff */
[----:B------:R-:W-:Y:S01]  /*3f90*/  @!P1 SHF.R.U32.HI R14, RZ, R15, R14 ;  /* 0x0000000fff0e9219 */ /* 0x000fe2000001160e */
[----:B--2---:R-:W-:Y:S01]  /*3fa0*/  @!P1 IMAD.HI.U32 R11, R8, R11, RZ ;  /* 0x0000000b080b9227 */ /* 0x004fe200078e00ff */
[----:B------:R-:W-:Y:S04]  /*3fb0*/  @!P1 ISETP.NE.AND P0, PT, R10, 0x1, PT ;  /* 0x000000010a00980c */ /* 0x000fe80003f05270 */
[----:B-1----:R-:W-:Y:S02]  /*3fc0*/  @!P1 SHF.R.U32.HI R9, RZ, R0, R11 ;  /* 0x00000000ff099219 */ /* 0x002fe4000001160b */
[----:B----4-:R-:W-:Y:S02]  /*3fd0*/  @!P1 ISETP.NE.AND P2, PT, R3, 0x1, PT ;  /* 0x000000010300980c */ /* 0x010fe40003f45270 */
[----:B------:R-:W-:Y:S02]  /*3fe0*/  @!P1 SEL R9, R8, R9, !P0 ;  /* 0x0000000908099207 */ /* 0x000fe40004000000 */
[----:B------:R-:W-:Y:S02]  /*3ff0*/  ELECT P0, URZ, PT ;  /* 0x0000000000ff782f */ /* 0x000fe40003800000 */
[----:B------:R-:W-:Y:S05]  /*4000*/  @!P1 SEL R14, R13, R14, !P2 ;  /* 0x0000000e0d0e9207 */ /* 0x000fea0005000000 */
[----:B------:R-:W-:Y:S02]  /*4010*/  @!P1 IMAD.IADD R0, R9, 0x1, -R14 ;  /* 0x0000000109009824 */ /* 0x000fe400078e0a0e */
[----:B------:R-:W-:Y:S02]  /*4020*/  @!P1 IMAD.IADD R9, R14, 0x1, -R9 ;  /* 0x000000010e099824 */ /* 0x000fe400078e0a09 */
[----:B------:R-:W-:Y:S02]  /*4030*/  @!P1 IMAD R13, R0, R3, R13 ;  /* 0x00000003000d9224 */ /* 0x000fe400078e020d */
[----:B------:R-:W-:Y:S01]  /*4040*/  @!P1 IMAD R8, R9, R10, R8 ;  /* 0x0000000a09089224 */ /* 0x000fe200078e0208 */
[----:B---3--:R-:W-:Y:S06]  /*4050*/  @!P4 BRA `(.L_x_73) ;  /* 0x00000024008cc947 */ /* 0x008fec0003800000 */
.L_x_122:
[----:B------:R-:W-:Y:S01]  /*4060*/  PLOP3.LUT P5, PT, P5, P0, PT, 0xf2, 0x2f ;  /* 0x00000000002f781c */ /* 0x000fe20002fa1e72 */
[----:B------:R-:W-:Y:S01]  /*4070*/  UMOV UR14, 0x0 ;  /* 0x00000000000e7882 */ /* 0x000fe20000000000 */
[----:B------:R-:W-:Y:S01]  /*4080*/  LOP3.LUT R30, R30, 0x1, RZ, 0x3c, !PT ;  /* 0x000000011e1e7812 */ /* 0x000fe200078e3cff */
[----:B------:R-:W-:Y:S01]  /*4090*/  UMOV UR15, 0x10000000 ;  /* 0x10000000000f7882 */ /* 0x000fe20000000000 */
[----:B------:R-:W-:Y:S01]  /*40a0*/  UMOV UR12, UR36 ;  /* 0x00000024000c7c82 */ /* 0x000fe20008000000 */
[----:B------:R-:W-:Y:S08]  /*40b0*/  @P3 R2UR UR36, R27 ;  /* 0x000000001b2432ca */ /* 0x000ff000000e0000 */
[----:B-1----:R-:W-:Y:S01]  /*40c0*/  @!P5 IADD3 R3, P0, PT, R32, 0x580, RZ ;  /* 0x000005802003d810 */ /* 0x002fe20007f1e0ff */
[----:B------:R-:W-:Y:S01]  /*40d0*/  @!P5 IMAD.SHL.U32 R91, R91, 0x40, RZ ;  /* 0x000000405b5bd824 */ /* 0x000fe200078e00ff */
[----:B------:R-:W-:Y:S01]  /*40e0*/  VOTEU.ALL UP1, P5 ;  /* 0x0000000000ff7886 */ /* 0x000fe20002820000 */
[----:B------:R-:W-:Y:S01]  /*40f0*/  @!P5 IMAD.SHL.U32 R97, R97, 0x40, RZ ;  /* 0x000000406161d824 */ /* 0x000fe200078e00ff */
[----:B------:R-:W-:Y:S01]  /*4100*/  @!P5 R2UR UR8, R3 ;  /* 0x000000000308d2ca */ /* 0x000fe200000e0000 */
[----:B------:R-:W-:Y:S01]  /*4110*/  @!P5 IMAD.X R0, RZ, RZ, R33, P0 ;  /* 0x000000ffff00d224 */ /* 0x000fe200000e0621 */
[----:B------:R-:W-:Y:S01]  /*4120*/  @!P5 R2UR UR10, R91 ;  /* 0x000000005b0ad2ca */ /* 0x000fe200000e0000 */
[----:B------:R-:W-:Y:S01]  /*4130*/  @!UP1 UIADD3 UR9, UPT, UPT, UR6, 0x30, URZ ;  /* 0x0000003006099890 */ /* 0x000fe2000fffe0ff */
[----:B------:R-:W-:Y:S01]  /*4140*/  @!P5 R2UR UR11, R97 ;  /* 0x00000000610bd2ca */ /* 0x000fe200000e0000 */
[----:B------:R-:W-:Y:S01]  /*4150*/  IMAD.IADD R91, R8, 0x1, R79 ;  /* 0x00000001085b7824 */ /* 0x000fe200078e024f */
[----:B------:R-:W-:Y:S01]  /*4160*/  @!P5 R2UR UR7, R0 ;  /* 0x000000000007d2ca */ /* 0x000fe200000e0000 */
[----:B------:R-:W-:Y:S01]  /*4170*/  IMAD.IADD R97, R13, 0x1, R90 ;  /* 0x000000010d617824 */ /* 0x000fe200078e025a */
[C---:B------:R-:W-:Y:S04]  /*4180*/  ISETP.NE.AND P0, PT, R29.reuse, 0x2, PT ;  /* 0x000000021d00780c */ /* 0x040fe80003f05270 */
[----:B------:R-:W-:Y:S01]  /*4190*/  SEL R3, RZ, 0x1, P0 ;  /* 0x00000001ff037807 */ /* 0x000fe20000000000 */
[----:B------:R-:W-:Y:S01]  /*41a0*/  IMAD.U32 R10, RZ, RZ, UR8 ;  /* 0x00000008ff0a7e24 */ /* 0x000fe2000f8e00ff */
[----:B------:R-:W-:Y:S01]  /*41b0*/  @!UP1 UIADD3 UR8, UPT, UPT, UR6, 0x200, URZ ;  /* 0x0000020006089890 */ /* 0x000fe2000fffe0ff */
[----:B------:R-:W-:Y:S01]  /*41c0*/  SEL R29, R29, RZ, P0 ;  /* 0x000000ff1d1d7207 */ /* 0x000fe20000000000 */
[----:B------:R-:W-:Y:S01]  /*41d0*/  VOTEU.ALL UP1, P5 ;  /* 0x0000000000ff7886 */ /* 0x000fe20002820000 */
[----:B------:R-:W-:Y:S02]  /*41e0*/  LOP3.LUT R28, R28, R3, RZ, 0x3c, !PT ;  /* 0x000000031c1c7212 */ /* 0x000fe400078e3cff */
[----:B------:R-:W-:Y:S01]  /*41f0*/  IMAD.U32 R11, RZ, RZ, UR7 ;  /* 0x00000007ff0b7e24 */ /* 0x000fe2000f8e00ff */
[----:B------:R-:W-:Y:S04]  /*4200*/  @!P5 R2UR UR16, R10 ;  /* 0x000000000a10d2ca */ /* 0x000fe800000e0000 */
[----:B------:R-:W-:Y:S11]  /*4210*/  @!P5 R2UR UR17, R11 ;  /* 0x000000000b11d2ca */ /* 0x000ff600000e0000 */
[----:B------:R-:W-:Y:S02]  /*4220*/  @!UPT UIADD3 URZ, UPT, UPT, URZ, URZ, URZ ;  /* 0x000000fffffff290 */ /* 0x000fe4000fffe0ff */
[----:B------:R3:W-:Y:S01]  /*4230*/  @!UP1 UTMALDG.3D [UR8], [UR16], desc[UR14] ;  /* 0x00000e08100095b4 */ /* 0x0007e20008011000 */
[----:B------:R3:W-:Y:S01]  /*4240*/  @!P5 SYNCS.ARRIVE.TRANS64.RED.A0TR RZ, [UR6+0x30], R25 ;  /* 0x00003019ffffd9a7 */ /* 0x0007e20008300406 */
[----:B------:R-:W-:Y:S01]  /*4250*/  UPLOP3.LUT UP1, UPT, UPT, UPT, UPT, 0x80, 0x8 ;  /* 0x000000000008789c */ /* 0x000fe20003f2f070 */
[----:B------:R-:W-:Y:S01]  /*4260*/  SYNCS.ARRIVE.TRANS64.RED.A1T0 RZ, [UR37], RZ ;  /* 0x000000ffffff79a7 */ /* 0x000fe20008100425 */
[----:B------:R-:W-:Y:S09]  /*4270*/  @P3 BRA `(.L_x_74) ;  /* 0xfffffff400b43947 */ /* 0x000ff2000383ffff */
[----:B------:R-:W-:Y:S07]  /*4280*/  MOV R0, UR6 ;  /* 0x0000000600007c02 */ /* 0x000fee0008000f00 */
.L_x_75:
[----:B-1----:R-:W-:-:S04]  /*4290*/  SHF.L.U32 R3, R30, 0x1f, RZ ;  /* 0x0000001f1e037819 */ /* 0x002fc800000006ff */
[----:B------:R1:W2:Y:S03]  /*42a0*/  SYNCS.PHASECHK.TRANS64.TRYWAIT P0, [R0+URZ+0x38], R3 ;  /* 0x00003803000075a7 */ /* 0x0002a600080011ff */
[----:B--2---:R-:W-:Y:S05]  /*42b0*/  @!P0 NANOSLEEP.SYNCS 0x989680 ;  /* 0x009896800000895d */ /* 0x004fea0003900000 */
[----:B------:R-:W2:Y:S02]  /*42c0*/  @!P0 SYNCS.PHASECHK.TRANS64 P0, [R0+URZ+0x38], R3 ;  /* 0x00003803000085a7 */ /* 0x000ea400080010ff */
[----:B--23--:R-:W-:Y:S05]  /*42d0*/  @P0 EXIT ;  /* 0x000000000000094d */ /* 0x00cfea0003800000 */
[----:B------:R-:W-:Y:S05]  /*42e0*/  BRA `(.L_x_75) ;  /* 0xfffffffc00e87947 */ /* 0x000fea000383ffff */
.L_x_66:
[----:B------:R-:W-:-:S06]  /*42f0*/  UISETP.GE.AND UP1, UPT, UR8, 0x4, UPT ;  /* 0x000000040800788c */ /* 0x000fcc000bf26270 */
[----:B------:R-:W-:-:S13]  /*4300*/  PLOP3.LUT P0, PT, PT, PT, UP1, 0x80, 0x8 ;  /* 0x000000000008781c */ /* 0x000fda0003f0f018 */
[----:B------:R-:W-:Y:S05]  /*4310*/  @!P0 EXIT ;  /* 0x000000000000894d */ /* 0x000fea0003800000 */
[----:B------:R-:W-:Y:S01]  /*4320*/  BAR.SYNC.DEFER_BLOCKING 0x6, 0xa0 ;  /* 0x0182800000007b1d */ /* 0x000fe20000010000 */
[C---:B------:R-:W-:Y:S02]  /*4330*/  IMAD.SHL.U32 R5, R101.reuse, 0x40, RZ ;  /* 0x0000004065057824 */ /* 0x040fe400078e00ff */
[----:B------:R-:W-:Y:S02]  /*4340*/  HFMA2 R111, -RZ, RZ, 0, 0 ;  /* 0x00000000ff6f7431 */ /* 0x000fe400000001ff */
[C---:B------:R-:W-:Y:S01]  /*4350*/  IMAD.SHL.U32 R0, R101.reuse, 0x20, RZ ;  /* 0x0000002065007824 */ /* 0x040fe200078e00ff */
[----:B------:R-:W-:Y:S01]  /*4360*/  CS2R R106, SRZ ;  /* 0x00000000006a7805 */ /* 0x000fe2000001ff00 */
[----:B------:R-:W-:Y:S01]  /*4370*/  IMAD.SHL.U32 R2, R101, 0x2, RZ ;  /* 0x0000000265027824 */ /* 0x000fe200078e00ff */
[----:B------:R-:W-:Y:S01]  /*4380*/  UMOV UR43, 0x400 ;  /* 0x00000400002b7882 */ /* 0x000fe20000000000 */
[----:B------:R-:W1:Y:S01]  /*4390*/  LDC R99, c[0x0][0x370] ;  /* 0x0000dc00ff637b82 */ /* 0x000e620000000800 */
[----:B------:R-:W-:Y:S01]  /*43a0*/  ULEA UR43, UR37, UR43, 0x18 ;  /* 0x0000002b252b7291 */ /* 0x000fe2000f8ec0ff */
[----:B------:R-:W-:Y:S01]  /*43b0*/  LOP3.LUT R7, R5, 0x180, RZ, 0xc0, !PT ;  /* 0x0000018005077812 */ /* 0x000fe200078ec0ff */
[C---:B------:R-:W-:Y:S01]  /*43c0*/  IMAD.SHL.U32 R103, R101.reuse, 0x8, RZ ;  /* 0x0000000865677824 */ /* 0x040fe200078e00ff */
[----:B------:R-:W-:Y:S01]  /*43d0*/  LOP3.LUT R0, R0, 0xc00, RZ, 0xc0, !PT ;  /* 0x00000c0000007812 */ /* 0x000fe200078ec0ff */
[----:B------:R-:W-:Y:S01]  /*43e0*/  IMAD.U32 R46, R101, 0x10000, RZ ;  /* 0x00010000652e7824 */ /* 0x000fe200078e00ff */
[----:B------:R-:W-:Y:S01]  /*43f0*/  LOP3.LUT R2, R7, 0x20, R2, 0xf8, !PT ;  /* 0x0000002007027812 */ /* 0x000fe200078ef802 */
[----:B------:R-:W-:Y:S01]  /*4400*/  UIADD3 UR4, UPT, UPT, UR43, 0x1200, URZ ;  /* 0x000012002b047890 */ /* 0x000fe2000fffe0ff */
[----:B------:R-:W2:Y:S01]  /*4410*/  LDC R42, c[0x0][0xb0c] ;  /* 0x0002c300ff2a7b82 */ /* 0x000ea20000000800 */
[----:B------:R-:W-:Y:S01]  /*4420*/  LOP3.LUT R0, R0, 0x40, R5, 0xf8, !PT ;  /* 0x0000004000007812 */ /* 0x000fe200078ef805 */
[----:B------:R-:W-:Y:S01]  /*4430*/  IMAD.MOV.U32 R44, RZ, RZ, RZ ;  /* 0x000000ffff2c7224 */ /* 0x000fe200078e00ff */
[----:B------:R-:W-:Y:S01]  /*4440*/  LOP3.LUT R103, R2, 0x30, R103, 0x78, !PT ;  /* 0x0000003002677812 */ /* 0x000fe200078e7867 */
[----:B------:R-:W-:Y:S01]  /*4450*/  IMAD.MOV.U32 R108, RZ, RZ, RZ ;  /* 0x000000ffff6c7224 */ /* 0x000fe200078e00ff */
[----:B------:R-:W-:Y:S01]  /*4460*/  LOP3.LUT R0, R0, 0x200, R5, 0xf8, !PT ;  /* 0x0000020000007812 */ /* 0x000fe200078ef805 */
[----:B------:R-:W-:Y:S01]  /*4470*/  IMAD.SHL.U32 R5, R101, 0x10, RZ ;  /* 0x0000001065057824 */ /* 0x000fe200078e00ff */
[----:B------:R-:W-:Y:S01]  /*4480*/  LOP3.LUT R46, R46, 0x600000, RZ, 0xc0, !PT ;  /* 0x006000002e2e7812 */ /* 0x000fe200078ec0ff */
[----:B------:R-:W4:Y:S01]  /*4490*/  LDC R98, c[0x0][0xb20] ;  /* 0x0002c800ff627b82 */ /* 0x000f220000000800 */
[----:B------:R-:W3:Y:S01]  /*44a0*/  LDS R3, [UR43+0x100] ;  /* 0x0001002bff037984 */ /* 0x000ee20008000800 */
[----:B------:R-:W-:Y:S01]  /*44b0*/  LOP3.LUT R103, R0, R103, RZ, 0xfc, !PT ;  /* 0x0000006700677212 */ /* 0x000fe200078efcff */
[----:B------:R-:W-:Y:S01]  /*44c0*/  IMAD.U32 R109, RZ, RZ, UR4 ;  /* 0x00000004ff6d7e24 */ /* 0x000fe2000f8e00ff */
[----:B------:R-:W-:Y:S01]  /*44d0*/  LOP3.LUT R5, R5, 0x20, RZ, 0xc0, !PT ;  /* 0x0000002005057812 */ /* 0x000fe200078ec0ff */
[----:B------:R-:W1:Y:S01]  /*44e0*/  LDCU.64 UR46, c[0x0][0x348] ;  /* 0x00006900ff2e77ac */ /* 0x000e620008000a00 */
[----:B------:R-:W-:-:S02]  /*44f0*/  IADD3 R102, PT, PT, R103, UR43, RZ ;  /* 0x0000002b67667c10 */ /* 0x000fc4000fffe0ff */
[----:B------:R-:W1:Y:S01]  /*4500*/  LDC R41, c[0x0][0xb30] ;  /* 0x0002cc00ff297b82 */ /* 0x000e620000000800 */
[----:B------:R-:W1:Y:S01]  /*4510*/  LDCU.64 UR38, c[0x0][0x888] ;  /* 0x00011100ff2677ac */ /* 0x000e620008000a00 */
[----:B------:R-:W-:Y:S01]  /*4520*/  IADD3 R102, PT, PT, -R5, 0x200, R102 ;  /* 0x0000020005667810 */ /* 0x000fe20007ffe166 */
[----:B------:R-:W-:-:S05]  /*4530*/  UIADD3 UR42, UPT, UPT, UR43, 0x200, URZ ;  /* 0x000002002b2a7890 */ /* 0x000fca000fffe0ff */
[----:B------:R-:W1:Y:S08]  /*4540*/  LDC.64 R88, c[0x0][0xb10] ;  /* 0x0002c400ff587b82 */ /* 0x000e700000000a00 */
[----:B------:R-:W1:Y:S08]  /*4550*/  LDC.64 R38, c[0x0][0xb18] ;  /* 0x0002c600ff267b82 */ /* 0x000e700000000a00 */
[----:B------:R-:W1:Y:S08]  /*4560*/  LDC.64 R84, c[0x0][0x888] ;  /* 0x00022200ff547b82 */ /* 0x000e700000000a00 */
[----:B------:R-:W1:Y:S01]  /*4570*/  LDC.64 R36, c[0x0][0xb28] ;  /* 0x0002ca00ff247b82 */ /* 0x000e620000000a00 */
[----:B---3--:R-:W-:-:S07]  /*4580*/  IMAD.IADD R46, R3, 0x1, R46 ;  /* 0x00000001032e7824 */ /* 0x008fce00078e022e */
[----:B------:R-:W3:Y:S08]  /*4590*/  LDC.64 R86, c[0x0][0x890] ;  /* 0x00022400ff567b82 */ /* 0x000ef00000000a00 */
[----:B------:R-:W1:Y:S08]  /*45a0*/  LDC.64 R82, c[0x0][0x8b0] ;  /* 0x00022c00ff527b82 */ /* 0x000e700000000a00 */
[----:B------:R-:W1:Y:S08]  /*45b0*/  LDC.64 R80, c[0x0][0x8a8] ;  /* 0x00022a00ff507b82 */ /* 0x000e700000000a00 */
[----:B--2-4-:R-:W1:Y:S02]  /*45c0*/  LDC R100, c[0x0][0x374] ;  /* 0x0000dd00ff647b82 */ /* 0x014e640000000800 */
.L_x_93:
[----:B------:R-:W-:Y:S02]  /*45d0*/  LEA R0, R111, UR43, 0x3 ;  /* 0x0000002b6f007c11 */ /* 0x000fe4000f8e18ff */
[----:B------:R-:W-:Y:S02]  /*45e0*/  SHF.L.U32 R3, R107, 0x1f, RZ ;  /* 0x0000001f6b037819 */ /* 0x000fe400000006ff */
[----:B------:R-:W-:Y:S02]  /*45f0*/  LEA R16, R111, UR43, 0x4 ;  /* 0x0000002b6f107c11 */ /* 0x000fe4000f8e20ff */
[----:B--2---:R-:W2:Y:S02]  /*4600*/  SYNCS.PHASECHK.TRANS64.TRYWAIT P0, [R0+URZ+0x50], R3 ;  /* 0x00005003000075a7 */ /* 0x004ea400080011ff */
[----:B-12---:R-:W-:Y:S05]  /*4610*/  @!P0 BRA `(.L_x_76) ;  /* 0x0000002000348947 */ /* 0x006fea0003800000 */
.L_x_123:
[----:B------:R-:W4:Y:S01]  /*4620*/  LDC.64 R12, c[0x0][0xb10] ;  /* 0x0002c400ff0c7b82 */ /* 0x000f220000000a00 */
[----:B------:R-:W3:Y:S01]  /*4630*/  LDS.128 R16, [R16+0xe0] ;  /* 0x0000e00010107984 */ /* 0x000ee20000000c00 */
[----:B-1----:R-:W-:Y:S01]  /*4640*/  ISETP.NE.AND P1, PT, R41, 0x1, PT ;  /* 0x000000012900780c */ /* 0x002fe20003f25270 */
[----:B--2---:R-:W-:Y:S01]  /*4650*/  VIADD R0, R0, 0x60 ;  /* 0x0000006000007836 */ /* 0x004fe20000000000 */
[----:B------:R-:W-:Y:S04]  /*4660*/  ISETP.GE.AND P0, PT, R40, 0x1, PT ;  /* 0x000000012800780c */ /* 0x000fe80003f06270 */
[----:B------:R-:W1:Y:S01]  /*4670*/  LDC.64 R10, c[0x0][0xb18] ;  /* 0x0002c600ff0a7b82 */ /* 0x000e620000000a00 */
[----:B------:R-:W-:Y:S01]  /*4680*/  PRMT R0, RZ, 0x654, R0 ;  /* 0x00000654ff007816 */ /* 0x000fe20000000000 */
[----:B------:R-:W-:Y:S01]  /*4690*/  @!PT LDS RZ, [RZ] ;  /* 0x00000000fffff984 */ /* 0x000fe20000000800 */
[----:B------:R-:W-:Y:S01]  /*46a0*/  @!PT LDS RZ, [RZ] ;  /* 0x00000000fffff984 */ /* 0x000fe20000000800 */
[----:B------:R-:W-:Y:S01]  /*46b0*/  @!PT LDS RZ, [RZ] ;  /* 0x00000000fffff984 */ /* 0x000fe20000000800 */
[----:B------:R-:W-:Y:S01]  /*46c0*/  @!PT LDS RZ, [RZ] ;  /* 0x00000000fffff984 */ /* 0x000fe20000000800 */
[----:B------:R2:W-:Y:S06]  /*46d0*/  MEMBAR.ALL.CTA ;  /* 0x0000000000007992 */ /* 0x0005ec0000008000 */
[----:B--2---:R-:W2:Y:S01]  /*46e0*/  FENCE.VIEW.ASYNC.S ;  /* 0x00000000000073c6 */ /* 0x004ea20000000000 */
[----:B------:R-:W1:Y:S08]  /*46f0*/  @!P1 LDC R14, c[0x0][0xb20] ;  /* 0x0002c800ff0e9b82 */ /* 0x000e700000000800 */
[----:B------:R-:W1:Y:S01]  /*4700*/  @!P1 LDC R9, c[0x0][0xb0c] ;  /* 0x0002c300ff099b82 */ /* 0x000e620000000800 */
[----:B--2---:R2:W-:Y:S01]  /*4710*/  SYNCS.ARRIVE.TRANS64.RED.A1T0 RZ, [R0+URZ], RZ ;  /* 0x000000ff00ff79a7 */ /* 0x0045e200081004ff */
[----:B---3--:R-:W-:Y:S04]  /*4720*/  LOP3.LUT P4, RZ, R18, 0x1, RZ, 0xc0, !PT ;  /* 0x0000000112ff7812 */ /* 0x008fe8000788c0ff */
[----:B------:R-:W-:Y:S09]  /*4730*/  P2R R110, PR, RZ, 0x10 ;  /* 0x00000010ff6e7803 */ /* 0x000ff20000000000 */
[----:B------:R-:W-:Y:S02]  /*4740*/  @P4 MOV R45, R16 ;  /* 0x00000010002d4202 */ /* 0x000fe40000000f00 */
[----:B------:R-:W-:Y:S01]  /*4750*/  @P4 LOP3.LUT R43, R17, 0xffff, RZ, 0xc0, !PT ;  /* 0x0000ffff112b4812 */ /* 0x000fe200078ec0ff */
[----:B--2-4-:R-:W-:Y:S06]  /*4760*/  @!P0 BRA `(.L_x_77) ;  /* 0x0000000000a48947 */ /* 0x014fec0003800000 */
[----:B------:R-:W-:Y:S01]  /*4770*/  IMAD.HI.U32 R21, R100, R39, RZ ;  /* 0x0000002764157227 */ /* 0x000fe200078e00ff */
[----:B------:R-:W-:Y:S02]  /*4780*/  ISETP.NE.AND P0, PT, R38, 0x1, PT ;  /* 0x000000012600780c */ /* 0x000fe40003f05270 */
[----:B------:R-:W-:Y:S01]  /*4790*/  ISETP.NE.AND P2, PT, R40, 0x1, PT ;  /* 0x000000012800780c */ /* 0x000fe20003f45270 */
[----:B------:R-:W-:Y:S01]  /*47a0*/  IMAD.HI.U32 R20, R99, R88, RZ ;  /* 0x0000005863147227 */ /* 0x000fe200078e00ff */
[----:B------:R-:W-:Y:S02]  /*47b0*/  SHF.R.U32.HI R21, RZ, R98, R21 ;  /* 0x00000062ff157219 */ /* 0x000fe40000011615 */
[----:B------:R-:W-:Y:S01]  /*47c0*/  ISETP.NE.AND P3, PT, R42, 0x1, PT ;  /* 0x000000012a00780c */ /* 0x000fe20003f65270 */
[----:B------:R-:W-:Y:S01]  /*47d0*/  IMAD.HI.U32 R24, R45, R88, RZ ;  /* 0x000000582d187227 */ /* 0x000fe200078e00ff */
[----:B------:R-:W-:Y:S02]  /*47e0*/  SHF.R.U32.HI R20, RZ, R89, R20 ;  /* 0x00000059ff147219 */ /* 0x000fe40000011614 */
[----:B------:R-:W-:Y:S01]  /*47f0*/  SEL R3, R100, R21, !P0 ;  /* 0x0000001564037207 */ /* 0x000fe20004000000 */
[----:B------:R-:W-:Y:S01]  /*4800*/  IMAD.HI.U32 R21, R43, R39, RZ ;  /* 0x000000272b157227 */ /* 0x000fe200078e00ff */
[----:B------:R-:W-:Y:S02]  /*4810*/  SEL R7, R99, R20, !P3 ;  /* 0x0000001463077207 */ /* 0x000fe40005800000 */
[----:B------:R-:W-:Y:S01]  /*4820*/  SHF.R.U32.HI R24, RZ, R89, R24 ;  /* 0x00000059ff187219 */ /* 0x000fe20000011618 */
[-C--:B------:R-:W-:Y:S04]  /*4830*/  IMAD.HI.U32 R20, R3, R36.reuse, RZ ;  /* 0x0000002403147227 */ /* 0x080fe800078e00ff */
[----:B------:R-:W-:Y:S01]  /*4840*/  IMAD.HI.U32 R22, R7, R36, RZ ;  /* 0x0000002407167227 */ /* 0x000fe200078e00ff */
[-C--:B------:R-:W-:Y:S02]  /*4850*/  @P2 SHF.R.U32.HI R3, RZ, R37.reuse, R20 ;  /* 0x00000025ff032219 */ /* 0x080fe40000011614 */
[----:B------:R-:W-:Y:S02]  /*4860*/  SHF.R.U32.HI R20, RZ, R98, R21 ;  /* 0x00000062ff147219 */ /* 0x000fe40000011615 */
[----:B------:R-:W-:Y:S01]  /*4870*/  @P2 SHF.R.U32.HI R7, RZ, R37, R22 ;  /* 0x00000025ff072219 */ /* 0x000fe20000011616 */
[C---:B------:R-:W-:Y:S01]  /*4880*/  IMAD R2, R40.reuse, R3, RZ ;  /* 0x0000000328027224 */ /* 0x040fe200078e02ff */
[----:B------:R-:W-:Y:S02]  /*4890*/  SEL R5, R43, R20, !P0 ;  /* 0x000000142b057207 */ /* 0x000fe40004000000 */
[----:B------:R-:W-:Y:S01]  /*48a0*/  SEL R3, R45, R24, !P3 ;  /* 0x000000182d037207 */ /* 0x000fe20005800000 */
[----:B------:R-:W-:Y:S01]  /*48b0*/  IMAD R4, R40, R7, RZ ;  /* 0x0000000728047224 */ /* 0x000fe200078e02ff */
[C---:B------:R-:W-:Y:S01]  /*48c0*/  ISETP.GE.AND P0, PT, R5.reuse, R2, PT ;  /* 0x000000020500720c */ /* 0x040fe20003f06270 */
[----:B------:R-:W-:Y:S03]  /*48d0*/  IMAD.HI.U32 R6, R5, R36, RZ ;  /* 0x0000002405067227 */ /* 0x000fe600078e00ff */
[----:B------:R-:W-:Y:S01]  /*48e0*/  ISETP.GE.OR P0, PT, R3, R4, P0 ;  /* 0x000000040300720c */ /* 0x000fe20000706670 */
[----:B------:R-:W-:Y:S01]  /*48f0*/  IMAD.MOV R4, RZ, RZ, -R3 ;  /* 0x000000ffff047224 */ /* 0x000fe200078e0a03 */
[-C--:B------:R-:W-:Y:S03]  /*4900*/  SHF.R.U32.HI R6, RZ, R37.reuse, R6 ;  /* 0x00000025ff067219 */ /* 0x080fe60000011606 */
[----:B------:R-:W-:Y:S01]  /*4910*/  IMAD R45, R42, R4, R45 ;  /* 0x000000042a2d7224 */ /* 0x000fe200078e022d */
[----:B------:R-:W-:Y:S05]  /*4920*/  SEL R15, R5, R6, !P2 ;  /* 0x00000006050f7207 */ /* 0x000fea0005000000 */
[----:B------:R-:W-:Y:S02]  /*4930*/  IMAD.MOV R6, RZ, RZ, -R15 ;  /* 0x000000ffff067224 */ /* 0x000fe400078e0a0f */
[C---:B------:R-:W-:Y:S04]  /*4940*/  @!P0 IMAD.HI.U32 R2, R3.reuse, R36, RZ ;  /* 0x0000002403028227 */ /* 0x040fe800078e00ff */
[----:B------:R-:W-:Y:S01]  /*4950*/  IMAD R6, R40, R6, R5 ;  /* 0x0000000628067224 */ /* 0x000fe200078e0205 */
[----:B------:R-:W-:Y:S04]  /*4960*/  @!P0 SHF.R.U32.HI R2, RZ, R37, R2 ;  /* 0x00000025ff028219 */ /* 0x000fe80000011602 */
[----:B------:R-:W-:Y:S02]  /*4970*/  @!P0 SEL R0, R3, R2, !P2 ;  /* 0x0000000203008207 */ /* 0x000fe40005000000 */
[----:B------:R-:W-:Y:S02]  /*4980*/  IADD3 R2, PT, PT, -R5, RZ, RZ ;  /* 0x000000ff05027210 */ /* 0x000fe40007ffe1ff */
[----:B------:R-:W-:Y:S01]  /*4990*/  @!P0 IADD3 R8, PT, PT, R15, -R0, RZ ;  /* 0x800000000f088210 */ /* 0x000fe20007ffe0ff */
[----:B------:R-:W-:Y:S02]  /*49a0*/  @!P0 IMAD R0, R7, R6, R0 ;  /* 0x0000000607008224 */ /* 0x000fe400078e0200 */
[----:B------:R-:W-:Y:S02]  /*49b0*/  IMAD R43, R38, R2, R43 ;  /* 0x00000002262b7224 */ /* 0x000fe400078e022b */
[----:B------:R-:W-:Y:S02]  /*49c0*/  @!P0 IMAD R5, R8, R40, R3 ;  /* 0x0000002808058224 */ /* 0x000fe400078e0203 */
[----:B------:R-:W-:Y:S04]  /*49d0*/  @!P0 IMAD.MOV.U32 R3, RZ, RZ, R0 ;  /* 0x000000ffff038224 */ /* 0x000fe800078e0000 */
[----:B------:R-:W-:Y:S02]  /*49e0*/  IMAD R45, R3, R42, R45 ;  /* 0x0000002a032d7224 */ /* 0x000fe400078e022d */
[----:B------:R-:W-:Y:S07]  /*49f0*/  IMAD R43, R5, R38, R43 ;  /* 0x00000026052b7224 */ /* 0x000fee00078e022b */
.L_x_77:
[----:B------:R-:W-:Y:S01]  /*4a00*/  @!P1 IMAD.HI.U32 R0, R45, R12, RZ ;  /* 0x0000000c2d009227 */ /* 0x000fe200078e00ff */
[----:B-1----:R-:W-:Y:S01]  /*4a10*/  @!P1 ISETP.NE.AND P0, PT, R10, 0x1, PT ;  /* 0x000000010a00980c */ /* 0x002fe20003f05270 */
[----:B------:R-:W-:Y:S01]  /*4a20*/  ULOP3.LUT UP0, URZ, UR42, 0x1b0, URZ, 0xc0, !UPT ;  /* 0x000001b02aff7892 */ /* 0x000fe2000f80c0ff */
[----:B------:R-:W-:Y:S01]  /*4a30*/  @!P1 ISETP.NE.AND P2, PT, R9, 0x1, PT ;  /* 0x000000010900980c */ /* 0x000fe20003f45270 */
[----:B------:R-:W-:Y:S01]  /*4a40*/  @!P1 IMAD.HI.U32 R3, R43, R11, RZ ;  /* 0x0000000b2b039227 */ /* 0x000fe200078e00ff */
[----:B------:R-:W-:Y:S02]  /*4a50*/  @!P1 SHF.R.U32.HI R0, RZ, R13, R0 ;  /* 0x0000000dff009219 */ /* 0x000fe40000011600 */
[----:B------:R-:W-:Y:S01]  /*4a60*/  @P4 SHF.R.U32.HI R105, RZ, 0x10, R17 ;  /* 0x00000010ff694819 */ /* 0x000fe20000011611 */
[----:B------:R-:W-:Y:S01]  /*4a70*/  VIADD R111, R111, 0x1 ;  /* 0x000000016f6f7836 */ /* 0x000fe20000000000 */
[----:B------:R-:W-:Y:S02]  /*4a80*/  @!P1 SHF.R.U32.HI R2, RZ, R14, R3 ;  /* 0x0000000eff029219 */ /* 0x000fe40000011603 */
[----:B------:R-:W-:Y:S02]  /*4a90*/  @!P1 SEL R3, R45, R0, !P2 ;  /* 0x000000002d039207 */ /* 0x000fe40005000000 */
[----:B------:R-:W-:Y:S05]  /*4aa0*/  @!P1 SEL R2, R43, R2, !P0 ;  /* 0x000000022b029207 */ /* 0x000fea0004000000 */
[----:B------:R-:W-:Y:S02]  /*4ab0*/  @!P1 IMAD.IADD R0, R2, 0x1, -R3 ;  /* 0x0000000102009824 */ /* 0x000fe400078e0a03 */
[----:B------:R-:W-:Y:S02]  /*4ac0*/  @!P1 IMAD.IADD R2, R3, 0x1, -R2 ;  /* 0x0000000103029824 */ /* 0x000fe400078e0a02 */
[----:B------:R-:W-:Y:S02]  /*4ad0*/  @!P1 IMAD R45, R0, R9, R45 ;  /* 0x00000009002d9224 */ /* 0x000fe400078e022d */
[----:B------:R-:W-:Y:S01]  /*4ae0*/  @!P1 IMAD R43, R2, R10, R43 ;  /* 0x0000000a022b9224 */ /* 0x000fe200078e022b */
[----:B------:R-:W-:Y:S06]  /*4af0*/  BRA.U !UP0, `(.L_x_78) ;  /* 0x0000000108407547 */ /* 0x000fec000b800000 */
[----:B------:R-:W1:Y:S01]  /*4b00*/  LDCU.64 UR8, c[0x4][0x80] ;  /* 0x01001000ff0877ac */ /* 0x000e620008000a00 */
[----:B------:R-:W-:Y:S01]  /*4b10*/  MOV R3, 0x0 ;  /* 0x0000000000037802 */ /* 0x000fe20000000f00 */
[----:B------:R-:W-:Y:S02]  /*4b20*/  HFMA2 R12, -RZ, RZ, 0, 5.9604644775390625e-08 ;  /* 0x00000001ff0c7431 */ /* 0x000fe400000001ff */
[----:B------:R-:W-:Y:S02]  /*4b30*/  IMAD.MOV.U32 R8, RZ, RZ, 0x70 ;  /* 0x00000070ff087424 */ /* 0x000fe400078e00ff */
[----:B------:R-:W-:Y:S01]  /*4b40*/  IMAD.MOV.U32 R13, RZ, RZ, RZ ;  /* 0x000000ffff0d7224 */ /* 0x000fe200078e00ff */
[----:B------:R-:W2:Y:S01]  /*4b50*/  LDCU.64 UR6, c[0x4][0x88] ;  /* 0x01001100ff0677ac */ /* 0x000ea20008000a00 */
[----:B------:R-:W3:Y:S01]  /*4b60*/  LDC.64 R2, c[0x4][R3] ;  /* 0x0100000003027b82 */ /* 0x000ee20000000a00 */
[----:B------:R-:W4:Y:S01]  /*4b70*/  LDCU.64 UR4, c[0x4][0x8] ;  /* 0x01000100ff0477ac */ /* 0x000f220008000a00 */
[----:B-1----:R-:W-:Y:S01]  /*4b80*/  MOV R5, UR9 ;  /* 0x0000000900057c02 */ /* 0x002fe20008000f00 */
[----:B------:R-:W-:Y:S01]  /*4b90*/  IMAD.U32 R4, RZ, RZ, UR8 ;  /* 0x00000008ff047e24 */ /* 0x000fe2000f8e00ff */
[----:B--2---:R-:W-:Y:S01]  /*4ba0*/  MOV R7, UR7 ;  /* 0x0000000700077c02 */ /* 0x004fe20008000f00 */
[----:B------:R-:W-:Y:S01]  /*4bb0*/  IMAD.U32 R6, RZ, RZ, UR6 ;  /* 0x00000006ff067e24 */ /* 0x000fe2000f8e00ff */
[----:B----4-:R-:W-:Y:S01]  /*4bc0*/  MOV R11, UR5 ;  /* 0x00000005000b7c02 */ /* 0x010fe20008000f00 */
[----:B------:R-:W-:Y:S02]  /*4bd0*/  IMAD.U32 R10, RZ, RZ, UR4 ;  /* 0x00000004ff0a7e24 */ /* 0x000fe4000f8e00ff */
[----:B------:R-:W-:Y:S07]  /*4be0*/  LEPC R20, `(.L_x_78) ;  /* 0x000000001014794e */ /* 0x000fee0000000000 */
[----:B---3-5:R-:W-:Y:S05]  /*4bf0*/  CALL.ABS.NOINC R2 ;  /* 0x0000000002007343 */ /* 0x028fea0003c00000 */
.L_x_78:
[----:B------:R-:W-:Y:S01]  /*4c00*/  LOP3.LUT P0, RZ, R109, 0x1b0, RZ, 0xc0, !PT ;  /* 0x000001b06dff7812 */ /* 0x000fe2000780c0ff */
[----:B------:R-:W-:Y:S11]  /*4c10*/  BSSY.RECONVERGENT B6, `(.L_x_79) ;  /* 0x0000013000067945 */ /* 0x000ff60003800200 */
[----:B------:R-:W-:Y:S01]  /*4c20*/  @!UPT UIADD3 URZ, UPT, UPT, URZ, URZ, URZ ;  /* 0x000000fffffff290 */ /* 0x000fe2000fffe0ff */
[----:B------:R-:W-:Y:S05]  /*4c30*/  @!P0 BRA `(.L_x_80) ;  /* 0x0000000000408947 */ /* 0x000fea0003800000 */
        /* <DEDUP_REMOVED lines=16> */
.L_x_80:
[----:B------:R-:W-:Y:S05]  /*4d40*/  BSYNC.RECONVERGENT B6 ;  /* 0x0000000000067941 */ /* 0x000fea0003800200 */
.L_x_79:
[----:B------:R-:W-:Y:S01]  /*4d50*/  ISETP.NE.U32.AND P3, PT, R86, RZ, PT ;  /* 0x000000ff5600720c */ /* 0x000fe20003f65070 */
[----:B------:R-:W-:Y:S01]  /*4d60*/  UISETP.NE.AND UP1, UPT, UR44, URZ, UPT ;  /* 0x000000ff2c00728c */ /* 0x000fe2000bf25270 */
[----:B------:R-:W-:Y:S02]  /*4d70*/  ISETP.NE.U32.AND P4, PT, R82, RZ, PT ;  /* 0x000000ff5200720c */ /* 0x000fe40003f85070 */
[----:B------:R-:W-:Y:S02]  /*4d80*/  ISETP.NE.AND.EX P3, PT, R87, RZ, PT, P3 ;  /* 0x000000ff5700720c */ /* 0x000fe40003f65330 */
[----:B------:R-:W-:Y:S02]  /*4d90*/  PLOP3.LUT P1, PT, PT, PT, PT, 0x8, 0x80 ;  /* 0x000000000080781c */ /* 0x000fe40003f2e170 */
[----:B------:R-:W-:Y:S02]  /*4da0*/  PLOP3.LUT P0, PT, PT, PT, UP1, 0x80, 0x8 ;  /* 0x000000000008781c */ /* 0x000fe40003f0f018 */
[----:B------:R-:W-:Y:S02]  /*4db0*/  ISETP.NE.AND.EX P4, PT, R83, RZ, PT, P4 ;  /* 0x000000ff5300720c */ /* 0x000fe40003f85340 */
[----:B------:R-:W1:Y:S09]  /*4dc0*/  @UP1 LDCU.64 UR4, c[0x0][0x888] ;  /* 0x00011100ff0417ac */ /* 0x000e720008000a00 */
[----:B------:R-:W-:Y:S01]  /*4dd0*/  @P0 PLOP3.LUT P1, PT, P3, PT, PT, 0x80, 0x8 ;  /* 0x000000000008081c */ /* 0x000fe20001f2f070 */
[----:B-1----:R-:W-:Y:S04]  /*4de0*/  @UP1 UISETP.NE.U32.AND UP0, UPT, UR4, URZ, UPT ;  /* 0x000000ff0400128c */ /* 0x002fe8000bf05070 */
[----:B------:R-:W-:Y:S04]  /*4df0*/  @UP1 UISETP.NE.AND.EX UP0, UPT, UR5, URZ, UPT, UP0 ;  /* 0x000000ff0500128c */ /* 0x000fe8000bf05300 */
[----:B------:R-:W-:Y:S01]  /*4e00*/  @UP1 USEL UR4, URZ, 0xffffffff, UP0 ;  /* 0xffffffffff041887 */ /* 0x000fe20008000000 */
[----:B------:R-:W-:Y:S11]  /*4e10*/  @!P3 BRA `(.L_x_81) ;  /* 0x00000000002cb947 */ /* 0x000ff60003800000 */
[----:B------:R-:W-:Y:S01]  /*4e20*/  ISETP.NE.U32.AND P2, PT, R84, RZ, PT ;  /* 0x000000ff5400720c */ /* 0x000fe20003f45070 */
[----:B------:R-:W-:Y:S03]  /*4e30*/  IMAD.MOV.U32 R96, RZ, RZ, 0x1 ;  /* 0x00000001ff607424 */ /* 0x000fe600078e00ff */
[----:B------:R-:W-:Y:S11]  /*4e40*/  ISETP.NE.AND.EX P2, PT, R85, RZ, PT, P2 ;  /* 0x000000ff5500720c */ /* 0x000ff60003f45320 */
[----:B------:R-:W-:Y:S02]  /*4e50*/  @!UPT UIADD3 URZ, UPT, UPT, URZ, URZ, URZ ;  /* 0x000000fffffff290 */ /* 0x000fe4000fffe0ff */
[----:B------:R-:W1:Y:S01]  /*4e60*/  @P2 LDC.64 R2, c[0x0][0x888] ;  /* 0x00022200ff022b82 */ /* 0x000e620000000a00 */
[----:B------:R-:W-:Y:S04]  /*4e70*/  @P2 IMAD R0, R86, UR36, RZ ;  /* 0x0000002456002c24 */ /* 0x000fe8000f8e02ff */
[----:B-1----:R-:W-:Y:S04]  /*4e80*/  @P2 IMAD.WIDE R2, R0, 0x4, R2 ;  /* 0x0000000400022825 */ /* 0x002fe800078e0202 */
[----:B------:R-:W-:Y:S01]  /*4e90*/  HFMA2 R0, -RZ, RZ, 0, 5.9604644775390625e-08 ;  /* 0x00000001ff007431 */ /* 0x000fe200000001ff */
[----:B-----5:R1:W5:Y:S04]  /*4ea0*/  @P2 LDG.E R49, desc[UR40][R2.64] ;  /* 0x0000002802312981 */ /* 0x020368000c1e1900 */
[----:B------:R-:W-:Y:S01]  /*4eb0*/  @!P2 PRMT R96, R0, 0x7610, R96 ;  /* 0x000076100060a816 */ /* 0x000fe20000000060 */
[----:B-1----:R-:W2:Y:S06]  /*4ec0*/  @!P2 LDC R49, c[0x0][0x880] ;  /* 0x00022000ff31ab82 */ /* 0x002eac0000000800 */
.L_x_81:
[----:B------:R-:W-:Y:S05]  /*4ed0*/  @!P4 BRA `(.L_x_82) ;  /* 0x000000000020c947 */ /* 0x000fea0003800000 */
[----:B------:R-:W-:Y:S04]  /*4ee0*/  ISETP.NE.U32.AND P2, PT, R80, RZ, PT ;  /* 0x000000ff5000720c */ /* 0x000fe80003f45070 */
[----:B------:R-:W-:Y:S11]  /*4ef0*/  ISETP.NE.AND.EX P2, PT, R81, RZ, PT, P2 ;  /* 0x000000ff5100720c */ /* 0x000ff60003f45320 */
[----:B------:R-:W-:Y:S02]  /*4f00*/  @!UPT UIADD3 URZ, UPT, UPT, URZ, URZ, URZ ;  /* 0x000000fffffff290 */ /* 0x000fe4000fffe0ff */
[----:B------:R-:W1:Y:S01]  /*4f10*/  @P2 LDC.64 R2, c[0x0][0x8a8] ;  /* 0x00022a00ff022b82 */ /* 0x000e620000000a00 */
[----:B------:R-:W-:Y:S04]  /*4f20*/  @P2 IMAD R0, R82, UR36, RZ ;  /* 0x0000002452002c24 */ /* 0x000fe8000f8e02ff */
[----:B-1----:R-:W-:Y:S05]  /*4f30*/  @P2 IMAD.WIDE R2, R0, 0x4, R2 ;  /* 0x0000000400022825 */ /* 0x002fea00078e0202 */
[----:B-----5:R1:W5:Y:S02]  /*4f40*/  @P2 LDG.E R47, desc[UR40][R2.64] ;  /* 0x00000028022f2981 */ /* 0x020364000c1e1900 */
[----:B-1----:R-:W3:Y:S02]  /*4f50*/  @!P2 LDC R47, c[0x0][0x8a0] ;  /* 0x00022800ff2fab82 */ /* 0x002ee40000000800 */
.L_x_82:
[----:B--2--5:R-:W-:Y:S01]  /*4f60*/  @P0 FSETP.NEU.AND P4, PT, R49, RZ, PT ;  /* 0x000000ff3100020b */ /* 0x024fe20003f8d000 */
[----:B------:R-:W-:Y:S01]  /*4f70*/  IMAD.U32 R0, RZ, RZ, UR4 ;  /* 0x00000004ff007e24 */ /* 0x000fe2000f8e00ff */
[----:B------:R-:W-:Y:S01]  /*4f80*/  @P0 LOP3.LUT P2, RZ, R96, 0xff, RZ, 0xc0, !PT ;  /* 0x000000ff60ff0812 */ /* 0x000fe2000784c0ff */
[----:B------:R-:W-:Y:S01]  /*4f90*/  BSSY B1, `(.L_x_83) ;  /* 0x0000039000017945 */ /* 0x000fe20003800000 */
[----:B------:R-:W-:Y:S02]  /*4fa0*/  @P0 SEL R9, RZ, 0xffffffff, P4 ;  /* 0xffffffffff090807 */ /* 0x000fe40002000000 */
[----:B------:R-:W-:Y:S02]  /*4fb0*/  CS2R R54, SRZ ;  /* 0x0000000000367805 */ /* 0x000fe4000001ff00 */
[----:B------:R-:W-:Y:S02]  /*4fc0*/  LEA R92, R44, UR43, 0x3 ;  /* 0x0000002b2c5c7c11 */ /* 0x000fe4000f8e18ff */
[----:B------:R-:W-:Y:S02]  /*4fd0*/  CS2R R52, SRZ ;  /* 0x0000000000347805 */ /* 0x000fe4000001ff00 */
[----:B------:R-:W-:Y:S02]  /*4fe0*/  @P1 SEL R9, R0, R9, !P2 ;  /* 0x0000000900091207 */ /* 0x000fe40005000000 */
[----:B------:R-:W-:Y:S02]  /*4ff0*/  CS2R R58, SRZ ;  /* 0x00000000003a7805 */ /* 0x000fe4000001ff00 */
[----:B------:R-:W-:Y:S02]  /*5000*/  SHF.L.U32 R7, R108, 0x1f, RZ ;  /* 0x0000001f6c077819 */ /* 0x000fe400000006ff */
[----:B------:R-:W-:Y:S02]  /*5010*/  CS2R R56, SRZ ;  /* 0x0000000000387805 */ /* 0x000fe4000001ff00 */
[----:B------:R-:W-:Y:S02]  /*5020*/  @P0 LOP3.LUT R9, R9, 0x1, RZ, 0xc0, !PT ;  /* 0x0000000109090812 */ /* 0x000fe400078ec0ff */
[C---:B------:R-:W-:Y:S02]  /*5030*/  LEA.HI R5, R44.reuse, R44, RZ, 0x1 ;  /* 0x0000002c2c057211 */ /* 0x040fe400078f08ff */
[----:B------:R-:W-:Y:S02]  /*5040*/  ISETP.NE.U32.OR P1, PT, R9, 0x1, !P0 ;  /* 0x000000010900780c */ /* 0x000fe40004725470 */
[----:B------:R-:W-:Y:S01]  /*5050*/  PLOP3.LUT P5, PT, PT, PT, PT, 0x8, 0x80 ;  /* 0x000000000080781c */ /* 0x000fe20003fae170 */
[C---:B------:R-:W-:Y:S01]  /*5060*/  IMAD.SHL.U32 R3, R5.reuse, 0x20, RZ ;  /* 0x0000002005037824 */ /* 0x040fe200078e00ff */
[----:B------:R-:W-:Y:S04]  /*5070*/  LOP3.LUT R5, R5, 0xffe, RZ, 0xc0, !PT ;  /* 0x00000ffe05057812 */ /* 0x000fe800078ec0ff */
[----:B------:R-:W-:Y:S01]  /*5080*/  LOP3.LUT R3, R3, 0xffffffc0, RZ, 0xc0, !PT ;  /* 0xffffffc003037812 */ /* 0x000fe200078ec0ff */
[----:B------:R-:W-:Y:S04]  /*5090*/  IMAD.IADD R32, R44, 0x1, -R5 ;  /* 0x000000012c207824 */ /* 0x000fe800078e0a05 */
[----:B------:R-:W-:Y:S01]  /*50a0*/  @P1 SHF.L.U32 R2, R106, 0x1f, RZ ;  /* 0x0000001f6a021819 */ /* 0x000fe200000006ff */
[----:B------:R-:W-:Y:S03]  /*50b0*/  IMAD.IADD R3, R46, 0x1, R3 ;  /* 0x000000012e037824 */ /* 0x000fe600078e0203 */
[----:B------:R-:W1:Y:S01]  /*50c0*/  @P1 SYNCS.PHASECHK.TRANS64.TRYWAIT P0, [UR43+0x30], R2 ;  /* 0x00003002ff0015a7 */ /* 0x000e62000800112b */
[----:B------:R-:W-:Y:S01]  /*50d0*/  IMAD R32, R32, 0x100000, R3 ;  /* 0x0010000020207824 */ /* 0x000fe200078e0203 */
[----:B------:R2:W4:Y:S01]  /*50e0*/  SYNCS.PHASECHK.TRANS64.TRYWAIT P4, [R92+URZ+0x70], R7 ;  /* 0x000070075c0075a7 */ /* 0x00052200080811ff */
[----:B-1----:R-:W-:Y:S01]  /*50f0*/  @P1 PLOP3.LUT P5, PT, P0, PT, PT, 0x8, 0x80 ;  /* 0x000000000080181c */ /* 0x002fe200007ae170 */
[----:B------:R-:W-:Y:S01]  /*5100*/  @!UPT UIADD3 URZ, UPT, UPT, URZ, URZ, URZ ;  /* 0x000000fffffff290 */ /* 0x000fe2000fffe0ff */
[----:B--2---:R-:W-:Y:S11]  /*5110*/  @!P1 BRA `(.L_x_84) ;  /* 0x0000000000809947 */ /* 0x004ff60003800000 */
[----:B------:R-:W-:Y:S01]  /*5120*/  ISETP.NE.U32.AND P0, PT, RZ, UR38, PT ;  /* 0x00000026ff007c0c */ /* 0x000fe2000bf05070 */
[----:B------:R-:W-:Y:S01]  /*5130*/  BSSY B0, `(.L_x_85) ;  /* 0x0000012000007945 */ /* 0x000fe20003800000 */
[----:B------:R-:W-:Y:S02]  /*5140*/  FSETP.NEU.AND P2, PT, R49, RZ, PT ;  /* 0x000000ff3100720b */ /* 0x000fe40003f4d000 */
[----:B------:R-:W-:Y:S02]  /*5150*/  CS2R R58, SRZ ;  /* 0x00000000003a7805 */ /* 0x000fe4000001ff00 */
[----:B------:R-:W-:Y:S02]  /*5160*/  ISETP.NE.AND.EX P0, PT, RZ, UR39, PT, P0 ;  /* 0x00000027ff007c0c */ /* 0x000fe4000bf05300 */
[----:B------:R-:W-:Y:S02]  /*5170*/  CS2R R56, SRZ ;  /* 0x0000000000387805 */ /* 0x000fe4000001ff00 */
[----:B------:R-:W-:Y:S02]  /*5180*/  LOP3.LUT P1, RZ, R96, 0xff, RZ, 0xc0, !PT ;  /* 0x000000ff60ff7812 */ /* 0x000fe4000782c0ff */
[----:B------:R-:W-:Y:S02]  /*5190*/  CS2R R54, SRZ ;  /* 0x0000000000367805 */ /* 0x000fe4000001ff00 */
[----:B------:R-:W-:Y:S02]  /*51a0*/  SEL R0, RZ, 0xffffffff, P2 ;  /* 0xffffffffff007807 */ /* 0x000fe40001000000 */
[----:B------:R-:W-:Y:S02]  /*51b0*/  CS2R R52, SRZ ;  /* 0x0000000000347805 */ /* 0x000fe4000001ff00 */
[----:B------:R-:W-:Y:S04]  /*51c0*/  SEL R3, RZ, 0xffffffff, P0 ;  /* 0xffffffffff037807 */ /* 0x000fe80000000000 */
[----:B------:R-:W-:Y:S04]  /*51d0*/  @P3 SEL R0, R3, R0, !P1 ;  /* 0x0000000003003207 */ /* 0x000fe80004800000 */
[----:B------:R-:W-:Y:S04]  /*51e0*/  LOP3.LUT R0, R0, 0x1, RZ, 0xc0, !PT ;  /* 0x0000000100007812 */ /* 0x000fe800078ec0ff */
[----:B------:R-:W-:Y:S01]  /*51f0*/  ISETP.NE.U32.AND P0, PT, R0, 0x1, PT ;  /* 0x000000010000780c */ /* 0x000fe20003f05070 */
[----:B------:R-:W-:Y:S01]  /*5200*/  @!UPT UIADD3 URZ, UPT, UPT, URZ, URZ, URZ ;  /* 0x000000fffffff290 */ /* 0x000fe2000fffe0ff */
[----:B------:R-:W-:Y:S11]  /*5210*/  @!P5 BRA `(.L_x_86) ;  /* 0x00000000000cd947 */ /* 0x000ff60003800000 */
[----:B------:R-:W-:Y:S04]  /*5220*/  SHF.L.U32 R3, R106, 0x1f, RZ ;  /* 0x0000001f6a037819 */ /* 0x000fe800000006ff */
[----:B------:R-:W1:Y:S02]  /*5230*/  SYNCS.PHASECHK.TRANS64.TRYWAIT P1, [UR43+0x30], R3 ;  /* 0x00003003ff0075a7 */ /* 0x000e64000802112b */
[----:B-1----:R-:W-:Y:S05]  /*5240*/  @!P1 BRA `(.L_x_87) ;  /* 0x00000014003c9947 */ /* 0x002fea0003800000 */
.L_x_86:
[----:B------:R-:W-:Y:S05]  /*5250*/  BSYNC B0 ;  /* 0x0000000000007941 */ /* 0x000fea0003800000 */
.L_x_85:
[----:B------:R2:W1:Y:S01]  /*5260*/  @P0 LDS.128 R56, [R103+UR43+0x200] ;  /* 0x0002002b67380984 */ /* 0x0004620008000c00 */
[----:B------:R-:W-:Y:S01]  /*5270*/  UIADD3 UR4, UPT, UPT, UR43, 0x38, URZ ;  /* 0x000000382b047890 */ /* 0x000fe2000fffe0ff */
[----:B------:R-:W-:Y:S02]  /*5280*/  LOP3.LUT R106, R106, 0x1, RZ, 0x3c, !PT ;  /* 0x000000016a6a7812 */ /* 0x000fe400078e3cff */
[----:B------:R2:W1:Y:S01]  /*5290*/  @P0 LDS.128 R52, [R102+0x10] ;  /* 0x0000100066340984 */ /* 0x0004620000000c00 */
[----:B------:R-:W-:Y:S01]  /*52a0*/  UPRMT UR4, UR37, 0x654, UR4 ;  /* 0x0000065425047896 */ /* 0x000fe20008000004 */
[----:B------:R-:W-:Y:S01]  /*52b0*/  @!PT LDS RZ, [RZ] ;  /* 0x00000000fffff984 */ /* 0x000fe20000000800 */
[----:B------:R-:W-:Y:S01]  /*52c0*/  @!PT LDS RZ, [RZ] ;  /* 0x00000000fffff984 */ /* 0x000fe20000000800 */
[----:B------:R-:W-:Y:S01]  /*52d0*/  @!PT LDS RZ, [RZ] ;  /* 0x00000000fffff984 */ /* 0x000fe20000000800 */
[----:B------:R-:W-:Y:S01]  /*52e0*/  @!PT LDS RZ, [RZ] ;  /* 0x00000000fffff984 */ /* 0x000fe20000000800 */
[----:B------:R5:W-:Y:S06]  /*52f0*/  MEMBAR.ALL.CTA ;  /* 0x0000000000007992 */ /* 0x000bec0000008000 */
[----:B-----5:R-:W5:Y:S02]  /*5300*/  FENCE.VIEW.ASYNC.S ;  /* 0x00000000000073c6 */ /* 0x020f640000000000 */
[----:B-----5:R-:W-:Y:S03]  /*5310*/  SYNCS.ARRIVE.TRANS64.RED.A1T0 RZ, [UR4], RZ ;  /* 0x000000ffffff79a7 */ /* 0x020fe60008100404 */
.L_x_84:
[----:B------:R-:W-:Y:S05]  /*5320*/  BSYNC B1 ;  /* 0x0000000000017941 */ /* 0x000fea0003800000 */
.L_x_83:
[----:B-1----:R-:W-:Y:S04]  /*5330*/  SHF.R.U32.HI R3, RZ, 0x15, R32 ;  /* 0x00000015ff037819 */ /* 0x002fe80000011620 */
[----:B------:R-:W-:Y:S01]  /*5340*/  LOP3.LUT P0, RZ, R3, 0x3, R104, 0x48, !PT ;  /* 0x0000000303ff7812 */ /* 0x000fe20007804868 */
[----:B------:R-:W-:Y:S01]  /*5350*/  @!UPT UIADD3 URZ, UPT, UPT, URZ, URZ, URZ ;  /* 0x000000fffffff290 */ /* 0x000fe2000fffe0ff */
[----:B----4-:R-:W-:Y:S11]  /*5360*/  @P4 BRA `(.L_x_88) ;  /* 0x0000000000084947 */ /* 0x010ff60003800000 */
[----:B------:R-:W1:Y:S02]  /*5370*/  SYNCS.PHASECHK.TRANS64.TRYWAIT P1, [R92+URZ+0x70], R7 ;  /* 0x000070075c0075a7 */ /* 0x000e6400080211ff */
[----:B-1----:R-:W-:Y:S05]  /*5380*/  @!P1 BRA `(.L_x_89) ;  /* 0x0000001400049947 */ /* 0x002fea0003800000 */
.L_x_88:
[----:B------:R-:W-:Y:S05]  /*5390*/  @!P0 BRA `(.L_x_90) ;  /* 0x0000000000408947 */ /* 0x000fea0003800000 */
[----:B------:R-:W4:Y:S01]  /*53a0*/  LDCU.64 UR8, c[0x4][0x70] ;  /* 0x01000e00ff0877ac */ /* 0x000f220008000a00 */
[----:B------:R-:W-:Y:S01]  /*53b0*/  MOV R3, 0x0 ;  /* 0x0000000000037802 */ /* 0x000fe20000000f00 */
[----:B------:R-:W-:Y:S02]  /*53c0*/  HFMA2 R12, -RZ, RZ, 0, 5.9604644775390625e-08 ;  /* 0x00000001ff0c7431 */ /* 0x000fe400000001ff */
[----:B------:R-:W-:Y:S02]  /*53d0*/  IMAD.MOV.U32 R8, RZ, RZ, 0x192 ;  /* 0x00000192ff087424 */ /* 0x000fe400078e00ff */
[----:B------:R-:W-:Y:S01]  /*53e0*/  IMAD.MOV.U32 R13, RZ, RZ, RZ ;  /* 0x000000ffff0d7224 */ /* 0x000fe200078e00ff */
[----:B------:R-:W1:Y:S01]  /*53f0*/  LDCU.64 UR6, c[0x4][0x78] ;  /* 0x01000f00ff0677ac */ /* 0x000e620008000a00 */
[----:B------:R-:W2:Y:S01]  /*5400*/  LDC.64 R2, c[0x4][R3] ;  /* 0x0100000003027b82 */ /* 0x000ea20000000a00 */
[----:B------:R-:W5:Y:S01]  /*5410*/  LDCU.64 UR4, c[0x4][0x10] ;  /* 0x01000200ff0477ac */ /* 0x000f620008000a00 */
[----:B----4-:R-:W-:Y:S01]  /*5420*/  MOV R5, UR9 ;  /* 0x0000000900057c02 */ /* 0x010fe20008000f00 */
[----:B------:R-:W-:Y:S01]  /*5430*/  IMAD.U32 R4, RZ, RZ, UR8 ;  /* 0x00000008ff047e24 */ /* 0x000fe2000f8e00ff */
[----:B-1----:R-:W-:Y:S01]  /*5440*/  MOV R7, UR7 ;  /* 0x0000000700077c02 */ /* 0x002fe20008000f00 */
[----:B------:R-:W-:Y:S01]  /*5450*/  IMAD.U32 R6, RZ, RZ, UR6 ;  /* 0x00000006ff067e24 */ /* 0x000fe2000f8e00ff */
[----:B-----5:R-:W-:Y:S01]  /*5460*/  MOV R11, UR5 ;  /* 0x00000005000b7c02 */ /* 0x020fe20008000f00 */
[----:B------:R-:W-:Y:S02]  /*5470*/  IMAD.U32 R10, RZ, RZ, UR4 ;  /* 0x00000004ff0a7e24 */ /* 0x000fe4000f8e00ff */
[----:B------:R-:W-:Y:S07]  /*5480*/  LEPC R20, `(.L_x_90) ;  /* 0x000000001014794e */ /* 0x000fee0000000000 */
[----:B--23--:R-:W-:Y:S05]  /*5490*/  CALL.ABS.NOINC R2 ;  /* 0x0000000002007343 */ /* 0x00cfea0003c00000 */
.L_x_90:
[----:B------:R-:W-:Y:S01]  /*54a0*/  LOP3.LUT P0, RZ, R101, 0x60, RZ, 0xc0, !PT ;  /* 0x0000006065ff7812 */ /* 0x000fe2000780c0ff */
[----:B------:R-:W-:Y:S05]  /*54b0*/  WARPSYNC.ALL ;  /* 0x0000000000007948 */ /* 0x000fea0003800000 */
[----:B------:R-:W-:Y:S01]  /*54c0*/  R2UR UR4, R32 ;  /* 0x00000000200472ca */ /* 0x000fe200000e0000 */
[----:B------:R-:W-:Y:S01]  /*54d0*/  BSSY.RECONVERGENT B0, `(.L_x_91) ;  /* 0x00000a0000007945 */ /* 0x000fe20003800200 */
[-C--:B------:R-:W-:Y:S02]  /*54e0*/  F2FP.F16.E5M2.UNPACK_B R50, R56.reuse ;  /* 0x00000038ff32723e */ /* 0x080fe400020004ff */
[----:B------:R-:W-:Y:S02]  /*54f0*/  F2FP.F16.E5M2.UNPACK_B R63, R56.H1 ;  /* 0x00000038ff3f723e */ /* 0x000fe400030004ff */
[-C--:B------:R-:W-:Y:S01]  /*5500*/  F2FP.F16.E5M2.UNPACK_B R56, R57.reuse ;  /* 0x00000039ff38723e */ /* 0x080fe200020004ff */
[--C-:B------:R-:W-:Y:S01]  /*5510*/  HADD2.F32 R48, -RZ, R50.reuse.H0_H0 ;  /* 0x20000032ff307230 */ /* 0x100fe20000004100 */
[----:B------:R-:W-:Y:S01]  /*5520*/  F2FP.F16.E5M2.UNPACK_B R57, R57.H1 ;  /* 0x00000039ff39723e */ /* 0x000fe200030004ff */
[----:B------:R-:W-:Y:S01]  /*5530*/  HADD2.F32 R50, -RZ, R50.H1_H1 ;  /* 0x30000032ff327230 */ /* 0x000fe20000004100 */
[-C--:B------:R-:W-:Y:S01]  /*5540*/  F2FP.F16.E5M2.UNPACK_B R66, R52.reuse ;  /* 0x00000034ff42723e */ /* 0x080fe200020004ff */
[--C-:B------:R-:W-:Y:S01]  /*5550*/  HADD2.F32 R51, -RZ, R63.reuse.H0_H0 ;  /* 0x2000003fff337230 */ /* 0x100fe20000004100 */
[----:B------:R-:W-:Y:S01]  /*5560*/  F2FP.F16.E5M2.UNPACK_B R68, R52.H1 ;  /* 0x00000034ff44723e */ /* 0x000fe200030004ff */
[----:B-1----:R-:W-:Y:S01]  /*5570*/  LDTM.16dp32bit_t0_t15.x32 R4, tmem[UR4] ;  /* 0x00000004000479ee */ /* 0x002fe20008a80000 */
[----:B------:R-:W3:Y:S01]  /*5580*/  LDTM.16dp32bit_t16_t31.x32 R4, tmem[UR4+0x20] ;  /* 0x00002004000479ee */ /* 0x000ee20008aa0000 */
[----:B------:R-:W-:Y:S01]  /*5590*/  NOP ;  /* 0x0000000000007918 */ /* 0x000fe20000000000 */
[----:B------:R-:W-:Y:S01]  /*55a0*/  R2UR UR5, R92 ;  /* 0x000000005c0572ca */ /* 0x000fe200000e0000 */
[--C-:B------:R-:W-:Y:S01]  /*55b0*/  HADD2.F32 R65, -RZ, R66.reuse.H0_H0 ;  /* 0x20000042ff417230 */ /* 0x100fe20000004100 */
[----:B------:R-:W-:Y:S01]  /*55c0*/  F2FP.F16.E5M2.UNPACK_B R61, R58 ;  /* 0x0000003aff3d723e */ /* 0x000fe200020004ff */
[----:B------:R-:W-:Y:S01]  /*55d0*/  HADD2.F32 R67, -RZ, R66.H1_H1 ;  /* 0x30000042ff437230 */ /* 0x000fe20000004100 */
[-C--:B------:R-:W-:Y:S01]  /*55e0*/  F2FP.F16.E5M2.UNPACK_B R70, R53.reuse ;  /* 0x00000035ff46723e */ /* 0x080fe200020004ff */
[----:B------:R-:W-:Y:S01]  /*55f0*/  HADD2.F32 R52, -RZ, R63.H1_H1 ;  /* 0x3000003fff347230 */ /* 0x000fe20000004100 */
[----:B------:R-:W-:Y:S01]  /*5600*/  F2FP.F16.E5M2.UNPACK_B R72, R53.H1 ;  /* 0x00000035ff48723e */ /* 0x000fe200030004ff */
[----:B------:R-:W-:Y:S01]  /*5610*/  HADD2.F32 R53, -RZ, R56.H0_H0 ;  /* 0x20000038ff357230 */ /* 0x000fe20000004100 */
[-C--:B------:R-:W-:Y:S01]  /*5620*/  F2FP.F16.E5M2.UNPACK_B R74, R54.reuse ;  /* 0x00000036ff4a723e */ /* 0x080fe200020004ff */
[----:B------:R-:W-:Y:S01]  /*5630*/  HADD2.F32 R69, -RZ, R70.H0_H0 ;  /* 0x20000046ff457230 */ /* 0x000fe20000004100 */
[----:B------:R-:W-:Y:S01]  /*5640*/  F2FP.F16.E5M2.UNPACK_B R76, R54.H1 ;  /* 0x00000036ff4c723e */ /* 0x000fe200030004ff */
[----:B------:R-:W-:Y:S01]  /*5650*/  HADD2.F32 R54, -RZ, R56.H1_H1 ;  /* 0x30000038ff367230 */ /* 0x000fe20000004100 */
[----:B------:R-:W-:Y:S01]  /*5660*/  F2FP.F16.E5M2.UNPACK_B R60, R58.H1 ;  /* 0x0000003aff3c723e */ /* 0x000fe200030004ff */
[----:B------:R-:W-:Y:S01]  /*5670*/  UIADD3 UR5, UPT, UPT, UR5, 0x90, URZ ;  /* 0x0000009005057890 */ /* 0x000fe2000fffe0ff */
[----:B------:R-:W-:Y:S01]  /*5680*/  HADD2.F32 R58, -RZ, R61.H1_H1 ;  /* 0x3000003dff3a7230 */ /* 0x000fe20000004100 */
[----:B------:R-:W-:Y:S01]  /*5690*/  F2FP.F16.E5M2.UNPACK_B R77, R55 ;  /* 0x00000037ff4d723e */ /* 0x000fe200020004ff */
[----:B------:R-:W-:Y:S01]  /*56a0*/  HADD2.F32 R70, -RZ, R70.H1_H1 ;  /* 0x30000046ff467230 */ /* 0x000fe20000004100 */
[----:B------:R-:W-:Y:S01]  /*56b0*/  UPRMT UR5, UR37, 0x654, UR5 ;  /* 0x0000065425057896 */ /* 0x000fe20008000005 */
[--C-:B------:R-:W-:Y:S01]  /*56c0*/  HADD2.F32 R73, -RZ, R74.reuse.H0_H0 ;  /* 0x2000004aff497230 */ /* 0x100fe20000004100 */
[----:B------:R-:W-:Y:S01]  /*56d0*/  F2FP.F16.E5M2.UNPACK_B R62, R59 ;  /* 0x0000003bff3e723e */ /* 0x000fe200020004ff */
[----:B------:R-:W-:Y:S01]  /*56e0*/  HADD2.F32 R74, -RZ, R74.H1_H1 ;  /* 0x3000004aff4a7230 */ /* 0x000fe20000004100 */
[----:B------:R-:W-:Y:S01]  /*56f0*/  F2FP.F16.E5M2.UNPACK_B R78, R55.H1 ;  /* 0x00000037ff4e723e */ /* 0x000fe200030004ff */
[C---:B---3--:R-:W-:Y:S01]  /*5700*/  FMUL R4, R47.reuse, R4 ;  /* 0x000000042f047220 */ /* 0x048fe20000400000 */
[C---:B------:R-:W-:Y:S01]  /*5710*/  FMUL R5, R47.reuse, R5 ;  /* 0x000000052f057220 */ /* 0x040fe20000400000 */
[C---:B------:R-:W-:Y:S01]  /*5720*/  FMUL R8, R47.reuse, R8 ;  /* 0x000000082f087220 */ /* 0x040fe20000400000 */
[----:B------:R-:W-:Y:S01]  /*5730*/  FMUL R9, R47, R9 ;  /* 0x000000092f097220 */ /* 0x000fe20000400000 */
[----:B------:R-:W-:Y:S01]  /*5740*/  SYNCS.ARRIVE.TRANS64.RED.A1T0 RZ, [UR5], RZ ;  /* 0x000000ffffff79a7 */ /* 0x000fe20008100405 */
[C---:B------:R-:W-:Y:S01]  /*5750*/  FFMA R4, R49.reuse, R48, R4 ;  /* 0x0000003031047223 */ /* 0x040fe20000000004 */
[----:B------:R-:W-:Y:S01]  /*5760*/  FFMA R5, R49, R50, R5 ;  /* 0x0000003231057223 */ /* 0x000fe20000000005 */
[C---:B------:R-:W-:Y:S01]  /*5770*/  FMUL R12, R47.reuse, R12 ;  /* 0x0000000c2f0c7220 */ /* 0x040fe20000400000 */
        /* <DEDUP_REMOVED lines=9> */
[----:B------:R-:W-:Y:S02]  /*5810*/  HADD2.F32 R48, -RZ, R77.H1_H1 ;  /* 0x3000004dff307230 */ /* 0x000fe40000004100 */
[C---:B------:R-:W-:Y:S01]  /*5820*/  FMUL R28, R47.reuse, R32 ;  /* 0x000000202f1c7220 */ /* 0x040fe20000400000 */
[C---:B------:R-:W-:Y:S01]  /*5830*/  FMUL R29, R47.reuse, R33 ;  /* 0x000000212f1d7220 */ /* 0x040fe20000400000 */
[C---:B------:R-:W-:Y:S01]  /*5840*/  FMUL R6, R47.reuse, R6 ;  /* 0x000000062f067220 */ /* 0x040fe20000400000 */
[C---:B------:R-:W-:Y:S01]  /*5850*/  FMUL R7, R47.reuse, R7 ;  /* 0x000000072f077220 */ /* 0x040fe20000400000 */
[--C-:B------:R-:W-:Y:S02]  /*5860*/  HADD2.F32 R55, -RZ, R57.reuse.H0_H0 ;  /* 0x20000039ff377230 */ /* 0x100fe40000004100 */
[----:B------:R-:W-:Y:S01]  /*5870*/  FMUL R10, R47, R10 ;  /* 0x0000000a2f0a7220 */ /* 0x000fe20000400000 */
[C---:B------:R-:W-:Y:S01]  /*5880*/  FFMA R6, R49.reuse, R51, R6 ;  /* 0x0000003331067223 */ /* 0x040fe20000000006 */
[----:B------:R-:W-:Y:S02]  /*5890*/  HADD2.F32 R56, -RZ, R57.H1_H1 ;  /* 0x30000039ff387230 */ /* 0x000fe40000004100 */
[C---:B------:R-:W-:Y:S01]  /*58a0*/  FFMA R7, R49.reuse, R52, R7 ;  /* 0x0000003431077223 */ /* 0x040fe20000000007 */
[C---:B------:R-:W-:Y:S01]  /*58b0*/  FFMA R8, R49.reuse, R53, R8 ;  /* 0x0000003531087223 */ /* 0x040fe20000000008 */
[C---:B------:R-:W-:Y:S01]  /*58c0*/  FFMA R9, R49.reuse, R54, R9 ;  /* 0x0000003631097223 */ /* 0x040fe20000000009 */
[----:B------:R-:W-:Y:S02]  /*58d0*/  HADD2.F32 R57, -RZ, R61.H0_H0 ;  /* 0x2000003dff397230 */ /* 0x000fe40000004100 */
[----:B------:R-:W-:Y:S01]  /*58e0*/  FFMA R10, R49, R55, R10 ;  /* 0x00000037310a7223 */ /* 0x000fe2000000000a */
[----:B------:R-:W-:Y:S01]  /*58f0*/  F2FP.SATFINITE.E5M2.F32.PACK_AB_MERGE_C R92, R7, R6, RZ ;  /* 0x00000006075c723e */ /* 0x000fe200048060ff */
[----:B------:R-:W-:Y:S02]  /*5900*/  HADD2.F32 R61, -RZ, R62.H0_H0 ;  /* 0x2000003eff3d7230 */ /* 0x000fe40000004100 */
[----:B------:R-:W-:Y:S01]  /*5910*/  FMUL R11, R47, R11 ;  /* 0x0000000b2f0b7220 */ /* 0x000fe20000400000 */
[----:B------:R-:W-:Y:S01]  /*5920*/  F2FP.F16.E5M2.UNPACK_B R64, R59.H1 ;  /* 0x0000003bff40723e */ /* 0x000fe200030004ff */
[----:B------:R-:W-:Y:S01]  /*5930*/  HADD2.F32 R59, -RZ, R60.H0_H0 ;  /* 0x2000003cff3b7230 */ /* 0x000fe20000004100 */
[----:B------:R-:W-:Y:S01]  /*5940*/  F2FP.SATFINITE.E5M2.F32.PACK_AB_MERGE_C R92, R5, R4, R92 ;  /* 0x00000004055c723e */ /* 0x000fe2000480605c */
[C---:B------:R-:W-:Y:S01]  /*5950*/  FFMA R11, R49.reuse, R56, R11 ;  /* 0x00000038310b7223 */ /* 0x040fe2000000000b */
[C---:B------:R-:W-:Y:S01]  /*5960*/  FFMA R12, R49.reuse, R57, R12 ;  /* 0x00000039310c7223 */ /* 0x040fe2000000000c */
[----:B------:R-:W-:Y:S01]  /*5970*/  FFMA R13, R49, R58, R13 ;  /* 0x0000003a310d7223 */ /* 0x000fe2000000000d */
[----:B------:R-:W-:Y:S02]  /*5980*/  HADD2.F32 R62, -RZ, R62.H1_H1 ;  /* 0x3000003eff3e7230 */ /* 0x000fe40000004100 */
[----:B------:R-:W-:Y:S01]  /*5990*/  FMUL R14, R47, R14 ;  /* 0x0000000e2f0e7220 */ /* 0x000fe20000400000 */
[----:B------:R-:W-:Y:S01]  /*59a0*/  HADD2.F32 R60, -RZ, R60.H1_H1 ;  /* 0x3000003cff3c7230 */ /* 0x000fe20000004100 */
[----:B------:R-:W-:Y:S01]  /*59b0*/  F2FP.SATFINITE.E5M2.F32.PACK_AB_MERGE_C R93, R11, R10, RZ ;  /* 0x0000000a0b5d723e */ /* 0x000fe200048060ff */
[----:B------:R-:W-:Y:S02]  /*59c0*/  HADD2.F32 R51, -RZ, R77.H0_H0 ;  /* 0x2000004dff337230 */ /* 0x000fe40000004100 */
[----:B------:R-:W-:Y:S01]  /*59d0*/  FFMA R14, R49, R59, R14 ;  /* 0x0000003b310e7223 */ /* 0x000fe2000000000e */
[----:B------:R-:W-:Y:S01]  /*59e0*/  FMUL R15, R47, R15 ;  /* 0x0000000f2f0f7220 */ /* 0x000fe20000400000 */
[--C-:B------:R-:W-:Y:S01]  /*59f0*/  HADD2.F32 R63, -RZ, R64.reuse.H0_H0 ;  /* 0x20000040ff3f7230 */ /* 0x100fe20000004100 */
[----:B------:R-:W-:Y:S01]  /*5a00*/  F2FP.SATFINITE.E5M2.F32.PACK_AB_MERGE_C R93, R9, R8, R93 ;  /* 0x00000008095d723e */ /* 0x000fe2000480605d */
[----:B------:R-:W-:Y:S02]  /*5a10*/  HADD2.F32 R64, -RZ, R64.H1_H1 ;  /* 0x30000040ff407230 */ /* 0x000fe40000004100 */
[C---:B------:R-:W-:Y:S01]  /*5a20*/  FFMA R15, R49.reuse, R60, R15 ;  /* 0x0000003c310f7223 */ /* 0x040fe2000000000f */
[C---:B------:R-:W-:Y:S01]  /*5a30*/  FFMA R16, R49.reuse, R61, R16 ;  /* 0x0000003d31107223 */ /* 0x040fe20000000010 */
[----:B------:R-:W-:Y:S01]  /*5a40*/  FFMA R17, R49, R62, R17 ;  /* 0x0000003e31117223 */ /* 0x000fe20000000011 */
[C---:B------:R-:W-:Y:S01]  /*5a50*/  FMUL R18, R47.reuse, R18 ;  /* 0x000000122f127220 */ /* 0x040fe20000400000 */
[C---:B------:R-:W-:Y:S01]  /*5a60*/  FMUL R19, R47.reuse, R19 ;  /* 0x000000132f137220 */ /* 0x040fe20000400000 */
[--C-:B------:R-:W-:Y:S02]  /*5a70*/  HADD2.F32 R66, -RZ, R68.reuse.H0_H0 ;  /* 0x20000044ff427230 */ /* 0x100fe40000004100 */
[----:B------:R-:W-:Y:S01]  /*5a80*/  FMUL R3, R47, R22 ;  /* 0x000000162f037220 */ /* 0x000fe20000400000 */
[C---:B------:R-:W-:Y:S01]  /*5a90*/  FFMA R18, R49.reuse, R63, R18 ;  /* 0x0000003f31127223 */ /* 0x040fe20000000012 */
[----:B------:R-:W-:Y:S02]  /*5aa0*/  HADD2.F32 R68, -RZ, R68.H1_H1 ;  /* 0x30000044ff447230 */ /* 0x000fe40000004100 */
[----:B------:R-:W-:Y:S01]  /*5ab0*/  FFMA R19, R49, R64, R19 ;  /* 0x0000004031137223 */ /* 0x000fe20000000013 */
[----:B------:R-:W-:Y:S01]  /*5ac0*/  FMUL R23, R47, R23 ;  /* 0x000000172f177220 */ /* 0x000fe20000400000 */
[C---:B------:R-:W-:Y:S01]  /*5ad0*/  FFMA R0, R49.reuse, R65, R0 ;  /* 0x0000004131007223 */ /* 0x040fe20000000000 */
[C---:B------:R-:W-:Y:S01]  /*5ae0*/  FFMA R2, R49.reuse, R67, R2 ;  /* 0x0000004331027223 */ /* 0x040fe20000000002 */
[--C-:B------:R-:W-:Y:S02]  /*5af0*/  HADD2.F32 R71, -RZ, R72.reuse.H0_H0 ;  /* 0x20000048ff477230 */ /* 0x100fe40000004100 */
[----:B------:R-:W-:Y:S01]  /*5b00*/  FFMA R3, R49, R66, R3 ;  /* 0x0000004231037223 */ /* 0x000fe20000000003 */
[----:B------:R-:W-:Y:S02]  /*5b10*/  HADD2.F32 R72, -RZ, R72.H1_H1 ;  /* 0x30000048ff487230 */ /* 0x000fe40000004100 */
[----:B------:R-:W-:Y:S01]  /*5b20*/  FMUL R22, R47, R26 ;  /* 0x0000001a2f167220 */ /* 0x000fe20000400000 */
        /* <DEDUP_REMOVED lines=18> */
[----:B------:R-:W-:Y:S01]  /*5c50*/  F2FP.SATFINITE.E5M2.F32.PACK_AB_MERGE_C R94, R15, R14, RZ ;  /* 0x0000000e0f5e723e */ /* 0x000fe200048060ff */
[----:B------:R-:W-:Y:S01]  /*5c60*/  FFMA R28, R49, R51, R28 ;  /* 0x00000033311c7223 */ /* 0x000fe2000000001c */
[----:B------:R-:W-:Y:S01]  /*5c70*/  F2FP.SATFINITE.E5M2.F32.PACK_AB_MERGE_C R95, R19, R18, RZ ;  /* 0x00000012135f723e */ /* 0x000fe200048060ff */
[C---:B------:R-:W-:Y:S01]  /*5c80*/  FFMA R29, R49.reuse, R48, R29 ;  /* 0x00000030311d7223 */ /* 0x040fe2000000001d */
[C---:B------:R-:W-:Y:S01]  /*5c90*/  FFMA R30, R49.reuse, R77, R30 ;  /* 0x0000004d311e7223 */ /* 0x040fe2000000001e */
[----:B------:R-:W-:Y:S01]  /*5ca0*/  FFMA R35, R49, R50, R35 ;  /* 0x0000003231237223 */ /* 0x000fe20000000023 */
[----:B------:R-:W-:Y:S02]  /*5cb0*/  F2FP.SATFINITE.E5M2.F32.PACK_AB_MERGE_C R94, R13, R12, R94 ;  /* 0x0000000c0d5e723e */ /* 0x000fe4000480605e */
[----:B------:R-:W-:Y:S02]  /*5cc0*/  F2FP.SATFINITE.E5M2.F32.PACK_AB_MERGE_C R95, R17, R16, R95 ;  /* 0x00000010115f723e */ /* 0x000fe4000480605f */
[----:B------:R-:W-:Y:S02]  /*5cd0*/  F2FP.SATFINITE.E5M2.F32.PACK_AB_MERGE_C R113, R23, R3, RZ ;  /* 0x000000031771723e */ /* 0x000fe400048060ff */
[----:B------:R-:W-:Y:S01]  /*5ce0*/  F2FP.SATFINITE.E5M2.F32.PACK_AB_MERGE_C R114, R27, R22, RZ ;  /* 0x000000161b72723e */ /* 0x000fe200048060ff */
[----:B------:R1:W-:Y:S01]  /*5cf0*/  STS.128 [R103+UR43+0x1200], R92 ;  /* 0x0012005c67007988 */ /* 0x0003e20008000c2b */
[----:B------:R-:W-:Y:S02]  /*5d00*/  F2FP.SATFINITE.E5M2.F32.PACK_AB_MERGE_C R116, R31, R26, RZ ;  /* 0x0000001a1f74723e */ /* 0x000fe400048060ff */
[----:B------:R-:W-:Y:S02]  /*5d10*/  F2FP.SATFINITE.E5M2.F32.PACK_AB_MERGE_C R117, R35, R30, RZ ;  /* 0x0000001e2375723e */ /* 0x000fe400048060ff */
[----:B------:R-:W-:Y:S02]  /*5d20*/  F2FP.SATFINITE.E5M2.F32.PACK_AB_MERGE_C R112, R2, R0, R113 ;  /* 0x000000000270723e */ /* 0x000fe40004806071 */
[----:B------:R-:W-:Y:S02]  /*5d30*/  F2FP.SATFINITE.E5M2.F32.PACK_AB_MERGE_C R113, R21, R20, R114 ;  /* 0x000000141571723e */ /* 0x000fe40004806072 */
[----:B------:R-:W-:Y:S02]  /*5d40*/  F2FP.SATFINITE.E5M2.F32.PACK_AB_MERGE_C R114, R25, R24, R116 ;  /* 0x000000181972723e */ /* 0x000fe40004806074 */
[----:B------:R-:W-:Y:S02]  /*5d50*/  F2FP.SATFINITE.E5M2.F32.PACK_AB_MERGE_C R115, R29, R28, R117 ;  /* 0x0000001c1d73723e */ /* 0x000fe40004806075 */
[----:B------:R-:W-:Y:S03]  /*5d60*/  IADD3 R116, PT, PT, R44, 0x1, RZ ;  /* 0x000000012c747810 */ /* 0x000fe60007ffe0ff */
[----:B------:R1:W-:Y:S01]  /*5d70*/  STS.128 [R102+0x1010], R112 ;  /* 0x0010107066007388 */ /* 0x0003e20000000c00 */
[----:B------:R-:W-:Y:S01]  /*5d80*/  @!PT LDS RZ, [RZ] ;  /* 0x00000000fffff984 */ /* 0x000fe20000000800 */
[----:B------:R-:W-:Y:S01]  /*5d90*/  @!PT LDS RZ, [RZ] ;  /* 0x00000000fffff984 */ /* 0x000fe20000000800 */
[----:B------:R-:W-:Y:S01]  /*5da0*/  @!PT LDS RZ, [RZ] ;  /* 0x00000000fffff984 */ /* 0x000fe20000000800 */
[----:B------:R-:W-:Y:S01]  /*5db0*/  @!PT LDS RZ, [RZ] ;  /* 0x00000000fffff984 */ /* 0x000fe20000000800 */
[----:B------:R3:W-:Y:S07]  /*5dc0*/  MEMBAR.ALL.CTA ;  /* 0x0000000000007992 */ /* 0x0007ee0000008000 */
[----:B---3--:R-:W3:Y:S02]  /*5dd0*/  FENCE.VIEW.ASYNC.S ;  /* 0x00000000000073c6 */ /* 0x008ee40000000000 */
[----:B---3--:R-:W-:Y:S06]  /*5de0*/  BAR.SYNC.DEFER_BLOCKING 0x1, 0x80 ;  /* 0x0042000000007b1d */ /* 0x008fec0000010000 */
[----:B------:R-:W-:Y:S05]  /*5df0*/  @P0 BRA `(.L_x_92) ;  /* 0x0000000000340947 */ /* 0x000fea0003800000 */
[----:B------:R-:W-:Y:S01]  /*5e00*/  UIADD3 UR12, UPT, UPT, UR43, 0x1200, URZ ;  /* 0x000012002b0c7890 */ /* 0x000fe2000fffe0ff */
[----:B------:R-:W-:Y:S01]  /*5e10*/  R2UR UR9, R91 ;  /* 0x000000005b0972ca */ /* 0x000fe200000e0000 */
[----:B------:R-:W-:Y:S01]  /*5e20*/  UIADD3 UR10, UP0, UPT, UR46, 0x680, URZ ;  /* 0x000006802e0a7890 */ /* 0x000fe2000ff1e0ff */
[----:B------:R-:W-:Y:S01]  /*5e30*/  R2UR UR8, R97 ;  /* 0x00000000610872ca */ /* 0x000fe200000e0000 */
[----:B------:R-:W-:Y:S02]  /*5e40*/  UMOV UR7, UR36 ;  /* 0x0000002400077c82 */ /* 0x000fe40008000000 */
[----:B------:R-:W-:Y:S01]  /*5e50*/  IMAD.U32 R109, RZ, RZ, UR12 ;  /* 0x0000000cff6d7e24 */ /* 0x000fe2000f8e00ff */
[----:B------:R-:W-:Y:S04]  /*5e60*/  UIADD3.X UR11, UPT, UPT, URZ, UR47, URZ, UP0, !UPT ;  /* 0x0000002fff0b7290 */ /* 0x000fe800087fe4ff */
[----:B------:R-:W-:Y:S03]  /*5e70*/  R2UR UR4, R109 ;  /* 0x000000006d0472ca */ /* 0x000fe600000e0000 */
[----:B------:R-:W-:Y:S02]  /*5e80*/  USHF.L.U32 UR5, UR9, 0x6, URZ ;  /* 0x0000000609057899 */ /* 0x000fe400080006ff */
[----:B------:R-:W-:Y:S09]  /*5e90*/  USHF.L.U32 UR6, UR8, 0x6, URZ ;  /* 0x0000000608067899 */ /* 0x000ff200080006ff */
[----:B------:R3:W-:Y:S01]  /*5ea0*/  UTMASTG.3D [UR4], [UR10] ;  /* 0x000000040a0073b5 */ /* 0x0007e20008010000 */
[----:B------:R0:W-:Y:S01]  /*5eb0*/  UTMACMDFLUSH ;  /* 0x00000000000079b7 */ /* 0x0001e20000000000 */
[----:B---3--:R-:W-:Y:S04]  /*5ec0*/  DEPBAR.LE SB0, 0x0 ;  /* 0x000080000000791a */ /* 0x008fe80000000000 */
.L_x_92:
[----:B------:R-:W-:Y:S05]  /*5ed0*/  BSYNC.RECONVERGENT B0 ;  /* 0x0000000000007941 */ /* 0x000fea0003800200 */
.L_x_91:
[----:B------:R-:W-:Y:S01]  /*5ee0*/  BAR.SYNC.DEFER_BLOCKING 0x1, 0x80 ;  /* 0x0042000000007b1d */ /* 0x000fe20000010000 */
[----:B------:R-:W-:Y:S01]  /*5ef0*/  ISETP.NE.AND P2, PT, R110, RZ, PT ;  /* 0x000000ff6e00720c */ /* 0x000fe20003f45270 */
[----:B------:R-:W-:Y:S01]  /*5f00*/  IMAD.IADD R91, R43, 0x1, R79 ;  /* 0x000000012b5b7824 */ /* 0x000fe200078e024f */
[----:B------:R-:W-:Y:S01]  /*5f10*/  ISETP.NE.AND P0, PT, R111, 0x2, PT ;  /* 0x000000026f00780c */ /* 0x000fe20003f05270 */
[----:B------:R-:W-:Y:S01]  /*5f20*/  IMAD.IADD R97, R45, 0x1, R90 ;  /* 0x000000012d617824 */ /* 0x000fe200078e025a */
[----:B------:R-:W-:Y:S02]  /*5f30*/  ISETP.NE.AND P1, PT, R116, 0x4, PT ;  /* 0x000000047400780c */ /* 0x000fe40003f25270 */
[----:B------:R-:W-:Y:S02]  /*5f40*/  SEL R0, RZ, 0x1, P0 ;  /* 0x00000001ff007807 */ /* 0x000fe40000000000 */
[----:B------:R-:W-:Y:S02]  /*5f50*/  SEL R3, RZ, 0x1, P1 ;  /* 0x00000001ff037807 */ /* 0x000fe40000800000 */
[----:B------:R-:W-:Y:S02]  /*5f60*/  LOP3.LUT R107, R107, R0, RZ, 0x3c, !PT ;  /* 0x000000006b6b7212 */ /* 0x000fe400078e3cff */
[----:B------:R-:W-:Y:S02]  /*5f70*/  LOP3.LUT R108, R108, R3, RZ, 0x3c, !PT ;  /* 0x000000036c6c7212 */ /* 0x000fe400078e3cff */
[----:B------:R-:W-:Y:S02]  /*5f80*/  @P2 R2UR UR36, R105 ;  /* 0x00000000692422ca */ /* 0x000fe400000e0000 */
[----:B------:R-:W-:Y:S02]  /*5f90*/  SEL R111, R111, RZ, P0 ;  /* 0x000000ff6f6f7207 */ /* 0x000fe40000000000 */
[----:B------:R-:W-:Y:S01]  /*5fa0*/  SEL R44, R116, RZ, P1 ;  /* 0x000000ff742c7207 */ /* 0x000fe20000800000 */
[----:B------:R-:W-:Y:S10]  /*5fb0*/  @P2 BRA `(.L_x_93) ;  /* 0xffffffe400842947 */ /* 0x000ff4000383ffff */
[----:B------:R-:W-:Y:S05]  /*5fc0*/  EXIT ;  /* 0x000000000000794d */ /* 0x000fea0003800000 */
.L_x_19:
[----:B--2---:R2:W1:Y:S02]  /*5fd0*/  SYNCS.PHASECHK.TRANS64.TRYWAIT P0, [R3+URZ+0xc0], R2 ;  /* 0x0000c002030075a7 */ /* 0x00446400080011ff */
[----:B-1----:R-:W-:Y:S05]  /*5fe0*/  @!P0 NANOSLEEP.SYNCS 0x989680 ;  /* 0x009896800000895d */ /* 0x002fea0003900000 */
[----:B------:R-:W1:Y:S02]  /*5ff0*/  @!P0 SYNCS.PHASECHK.TRANS64 P0, [R3+URZ+0xc0], R2 ;  /* 0x0000c002030085a7 */ /* 0x000e6400080010ff */
[----:B-1----:R-:W-:Y:S05]  /*6000*/  @!P0 BRA `(.L_x_19) ;  /* 0xfffffffc00f08947 */ /* 0x002fea000383ffff */
[----:B------:R-:W-:Y:S05]  /*6010*/  BRA `(.L_x_94) ;  /* 0xffffffb400507947 */ /* 0x000fea000383ffff */
.L_x_22:
[----:B-1----:R-:W-:-:S07]  /*6020*/  MOV R2, UR33 ;  /* 0x0000002100027c02 */ /* 0x002fce0008000f00 */
.L_x_95:
[----:B-1----:R1:W2:Y:S02]  /*6030*/  SYNCS.PHASECHK.TRANS64.TRYWAIT P0, [R2+URZ+0x18], R5 ;  /* 0x00001805020075a7 */ /* 0x0022a400080011ff */
[----:B--2---:R-:W-:Y:S05]  /*6040*/  @!P0 NANOSLEEP.SYNCS 0x989680 ;  /* 0x009896800000895d */ /* 0x004fea0003900000 */
[----:B------:R-:W2:Y:S02]  /*6050*/  @!P0 SYNCS.PHASECHK.TRANS64 P0, [R2+URZ+0x18], R5 ;  /* 0x00001805020085a7 */ /* 0x000ea400080010ff */
[----:B--2---:R-:W-:Y:S05]  /*6060*/  @!P0 BRA `(.L_x_95) ;  /* 0xfffffffc00f08947 */ /* 0x004fea000383ffff */
[----:B------:R-:W-:Y:S05]  /*6070*/  BRA `(.L_x_21) ;  /* 0xffffffb400a07947 */ /* 0x000fea000383ffff */
.L_x_28:
[----:B-1----:R-:W-:-:S07]  /*6080*/  MOV R2, UR17 ;  /* 0x0000001100027c02 */ /* 0x002fce0008000f00 */
.L_x_96:
[----:B-1----:R1:W2:Y:S02]  /*6090*/  SYNCS.PHASECHK.TRANS64.TRYWAIT P0, [R2+URZ+0x18], R5 ;  /* 0x00001805020075a7 */ /* 0x0022a400080011ff */
[----:B--2---:R-:W-:Y:S05]  /*60a0*/  @!P0 NANOSLEEP.SYNCS 0x989680 ;  /* 0x009896800000895d */ /* 0x004fea0003900000 */
[----:B------:R-:W2:Y:S02]  /*60b0*/  @!P0 SYNCS.PHASECHK.TRANS64 P0, [R2+URZ+0x18], R5 ;  /* 0x00001805020085a7 */ /* 0x000ea400080010ff */
[----:B--2---:R-:W-:Y:S05]  /*60c0*/  @!P0 BRA `(.L_x_96) ;  /* 0xfffffffc00f08947 */ /* 0x004fea000383ffff */
[----:B------:R-:W-:Y:S05]  /*60d0*/  BRA `(.L_x_27) ;  /* 0xffffffb800447947 */ /* 0x000fea000383ffff */
.L_x_32:
[----:B-1----:R1:W2:Y:S02]  /*60e0*/  SYNCS.PHASECHK.TRANS64.TRYWAIT P0, [R2+URZ+0x50], R3 ;  /* 0x00005003020075a7 */ /* 0x0022a400080011ff */
[----:B--2---:R-:W-:Y:S05]  /*60f0*/  @!P0 NANOSLEEP.SYNCS 0x989680 ;  /* 0x009896800000895d */ /* 0x004fea0003900000 */
[----:B------:R-:W2:Y:S02]  /*6100*/  @!P0 SYNCS.PHASECHK.TRANS64 P0, [R2+URZ+0x50], R3 ;  /* 0x00005003020085a7 */ /* 0x000ea400080010ff */
[----:B--2---:R-:W-:Y:S05]  /*6110*/  @!P0 BRA `(.L_x_32) ;  /* 0xfffffffc00f08947 */ /* 0x004fea000383ffff */
[----:B------:R-:W-:Y:S05]  /*6120*/  BRA `(.L_x_97) ;  /* 0xffffffb800d07947 */ /* 0x000fea000383ffff */
.L_x_36:
[----:B----4-:R-:W-:-:S07]  /*6130*/  MOV R0, UR5 ;  /* 0x0000000500007c02 */ /* 0x010fce0008000f00 */
.L_x_98:
[----:B-1----:R1:W2:Y:S02]  /*6140*/  SYNCS.PHASECHK.TRANS64.TRYWAIT P0, [R0+URZ], R3 ;  /* 0x00000003000075a7 */ /* 0x0022a400080011ff */
[----:B--2---:R-:W-:Y:S05]  /*6150*/  @!P0 NANOSLEEP.SYNCS 0x989680 ;  /* 0x009896800000895d */ /* 0x004fea0003900000 */
[----:B------:R-:W2:Y:S02]  /*6160*/  @!P0 SYNCS.PHASECHK.TRANS64 P0, [R0+URZ], R3 ;  /* 0x00000003000085a7 */ /* 0x000ea400080010ff */
[----:B--2---:R-:W-:Y:S05]  /*6170*/  @!P0 BRA `(.L_x_98) ;  /* 0xfffffffc00f08947 */ /* 0x004fea000383ffff */
[----:B------:R-:W-:Y:S05]  /*6180*/  BRA `(.L_x_99) ;  /* 0xffffffc000407947 */ /* 0x000fea000383ffff */
.L_x_37:
[----:B----4-:R-:W-:-:S07]  /*6190*/  MOV R0, UR5 ;  /* 0x0000000500007c02 */ /* 0x010fce0008000f00 */
.L_x_100:
[----:B-1----:R1:W2:Y:S02]  /*61a0*/  SYNCS.PHASECHK.TRANS64.TRYWAIT P0, [R0+URZ], R3 ;  /* 0x00000003000075a7 */ /* 0x0022a400080011ff */
[----:B--2---:R-:W-:Y:S05]  /*61b0*/  @!P0 NANOSLEEP.SYNCS 0x989680 ;  /* 0x009896800000895d */ /* 0x004fea0003900000 */
[----:B------:R-:W2:Y:S02]  /*61c0*/  @!P0 SYNCS.PHASECHK.TRANS64 P0, [R0+URZ], R3 ;  /* 0x00000003000085a7 */ /* 0x000ea400080010ff */
[----:B--2---:R-:W-:Y:S05]  /*61d0*/  @!P0 BRA `(.L_x_100) ;  /* 0xfffffffc00f08947 */ /* 0x004fea000383ffff */
[----:B------:R-:W-:Y:S05]  /*61e0*/  BRA `(.L_x_101) ;  /* 0xffffffc0004c7947 */ /* 0x000fea000383ffff */
.L_x_40:
[----:B-1----:R1:W2:Y:S02]  /*61f0*/  SYNCS.PHASECHK.TRANS64.TRYWAIT P0, [R0+URZ+0xb0], R5 ;  /* 0x0000b005000075a7 */ /* 0x0022a400080011ff */
[----:B--2---:R-:W-:Y:S05]  /*6200*/  @!P0 NANOSLEEP.SYNCS 0x989680 ;  /* 0x009896800000895d */ /* 0x004fea0003900000 */
[----:B------:R-:W2:Y:S02]  /*6210*/  @!P0 SYNCS.PHASECHK.TRANS64 P0, [R0+URZ+0xb0], R5 ;  /* 0x0000b005000085a7 */ /* 0x000ea400080010ff */
[----:B--2---:R-:W-:Y:S05]  /*6220*/  @!P0 BRA `(.L_x_40) ;  /* 0xfffffffc00f08947 */ /* 0x004fea000383ffff */
[----:B------:R-:W-:Y:S05]  /*6230*/  BRA `(.L_x_102) ;  /* 0xffffffc000a87947 */ /* 0x000fea000383ffff */
.L_x_41:
[----:B------:R-:W-:-:S07]  /*6240*/  MOV R0, UR5 ;  /* 0x0000000500007c02 */ /* 0x000fce0008000f00 */
.L_x_103:
[----:B-1----:R1:W2:Y:S02]  /*6250*/  SYNCS.PHASECHK.TRANS64.TRYWAIT P0, [R0+URZ+0x60], R5 ;  /* 0x00006005000075a7 */ /* 0x0022a400080011ff */
[----:B--2---:R-:W-:Y:S05]  /*6260*/  @!P0 NANOSLEEP.SYNCS 0x989680 ;  /* 0x009896800000895d */ /* 0x004fea0003900000 */
[----:B------:R-:W2:Y:S02]  /*6270*/  @!P0 SYNCS.PHASECHK.TRANS64 P0, [R0+URZ+0x60], R5 ;  /* 0x00006005000085a7 */ /* 0x000ea400080010ff */
[----:B--2---:R-:W-:Y:S05]  /*6280*/  @!P0 BRA `(.L_x_103) ;  /* 0xfffffffc00f08947 */ /* 0x004fea000383ffff */
[----:B------:R-:W-:Y:S05]  /*6290*/  BRA `(.L_x_104) ;  /* 0xffffffc000b87947 */ /* 0x000fea000383ffff */
.L_x_42:
[----:B-1----:R1:W2:Y:S02]  /*62a0*/  SYNCS.PHASECHK.TRANS64.TRYWAIT P1, [R0+URZ+0x50], R5 ;  /* 0x00005005000075a7 */ /* 0x0022a400080211ff */
[----:B--2---:R-:W-:Y:S05]  /*62b0*/  @!P1 NANOSLEEP.SYNCS 0x989680 ;  /* 0x009896800000995d */ /* 0x004fea0003900000 */
[----:B------:R-:W2:Y:S02]  /*62c0*/  @!P1 SYNCS.PHASECHK.TRANS64 P1, [R0+URZ+0x50], R5 ;  /* 0x00005005000095a7 */ /* 0x000ea400080210ff */
[----:B--2---:R-:W-:Y:S05]  /*62d0*/  @!P1 BRA `(.L_x_42) ;  /* 0xfffffffc00f09947 */ /* 0x004fea000383ffff */
[----:B------:R-:W-:Y:S05]  /*62e0*/  BRA `(.L_x_105) ;  /* 0xffffffc000e87947 */ /* 0x000fea000383ffff */
.L_x_45:
[----:B------:R-:W-:-:S07]  /*62f0*/  MOV R0, UR5 ;  /* 0x0000000500007c02 */ /* 0x000fce0008000f00 */
.L_x_106:
[----:B-1----:R1:W2:Y:S02]  /*6300*/  SYNCS.PHASECHK.TRANS64.TRYWAIT P0, [R0+URZ+0x60], R3 ;  /* 0x00006003000075a7 */ /* 0x0022a400080011ff */
[----:B--2---:R-:W-:Y:S05]  /*6310*/  @!P0 NANOSLEEP.SYNCS 0x989680 ;  /* 0x009896800000895d */ /* 0x004fea0003900000 */
[----:B------:R-:W2:Y:S02]  /*6320*/  @!P0 SYNCS.PHASECHK.TRANS64 P0, [R0+URZ+0x60], R3 ;  /* 0x00006003000085a7 */ /* 0x000ea400080010ff */
[----:B--2---:R-:W-:Y:S05]  /*6330*/  @!P0 BRA `(.L_x_106) ;  /* 0xfffffffc00f08947 */ /* 0x004fea000383ffff */
[----:B------:R-:W-:Y:S05]  /*6340*/  BRA `(.L_x_44) ;  /* 0xffffffc4003c7947 */ /* 0x000fea000383ffff */
.L_x_52:
[----:B-1----:R1:W2:Y:S02]  /*6350*/  SYNCS.PHASECHK.TRANS64.TRYWAIT P1, [R0+URZ+0x50], R5 ;  /* 0x00005005000075a7 */ /* 0x0022a400080211ff */
[----:B--2---:R-:W-:Y:S05]  /*6360*/  @!P1 NANOSLEEP.SYNCS 0x989680 ;  /* 0x009896800000995d */ /* 0x004fea0003900000 */
[----:B------:R-:W2:Y:S02]  /*6370*/  @!P1 SYNCS.PHASECHK.TRANS64 P1, [R0+URZ+0x50], R5 ;  /* 0x00005005000095a7 */ /* 0x000ea400080210ff */
[----:B--2---:R-:W-:Y:S05]  /*6380*/  @!P1 BRA `(.L_x_52) ;  /* 0xfffffffc00f09947 */ /* 0x004fea000383ffff */
[----:B------:R-:W-:Y:S05]  /*6390*/  BRA `(.L_x_107) ;  /* 0xffffffc8009c7947 */ /* 0x000fea000383ffff */
.L_x_53:
[----:B------:R-:W-:-:S07]  /*63a0*/  MOV R3, UR8 ;  /* 0x0000000800037c02 */ /* 0x000fce0008000f00 */
.L_x_108:
[----:B-1----:R1:W2:Y:S02]  /*63b0*/  SYNCS.PHASECHK.TRANS64.TRYWAIT P0, [R3+URZ+0x90], R0 ;  /* 0x00009000030075a7 */ /* 0x0022a400080011ff */
[----:B--2---:R-:W-:Y:S05]  /*63c0*/  @!P0 NANOSLEEP.SYNCS 0x989680 ;  /* 0x009896800000895d */ /* 0x004fea0003900000 */
[----:B------:R-:W2:Y:S02]  /*63d0*/  @!P0 SYNCS.PHASECHK.TRANS64 P0, [R3+URZ+0x90], R0 ;  /* 0x00009000030085a7 */ /* 0x000ea400080010ff */
[----:B--2---:R-:W-:Y:S05]  /*63e0*/  @!P0 BRA `(.L_x_108) ;  /* 0xfffffffc00f08947 */ /* 0x004fea000383ffff */
[----:B------:R-:W-:Y:S05]  /*63f0*/  BRA `(.L_x_109) ;  /* 0xffffffc800ec7947 */ /* 0x000fea000383ffff */
.L_x_56:
[----:B------:R-:W-:Y:S07]  /*6400*/  MOV R0, UR7 ;  /* 0x0000000700007c02 */ /* 0x000fee0008000f00 */
.L_x_110:
[----:B-1----:R1:W2:Y:S02]  /*6410*/  SYNCS.PHASECHK.TRANS64.TRYWAIT P0, [R0+URZ], R3 ;  /* 0x00000003000075a7 */ /* 0x0022a400080011ff */
[----:B--2---:R-:W-:Y:S05]  /*6420*/  @!P0 NANOSLEEP.SYNCS 0x989680 ;  /* 0x009896800000895d */ /* 0x004fea0003900000 */
[----:B------:R-:W2:Y:S02]  /*6430*/  @!P0 SYNCS.PHASECHK.TRANS64 P0, [R0+URZ], R3 ;  /* 0x00000003000085a7 */ /* 0x000ea400080010ff */
[----:B--2---:R-:W-:Y:S05]  /*6440*/  @!P0 BRA `(.L_x_110) ;  /* 0xfffffffc00f08947 */ /* 0x004fea000383ffff */
[----:B------:R-:W-:Y:S05]  /*6450*/  BRA `(.L_x_55) ;  /* 0xffffffcc00087947 */ /* 0x000fea000383ffff */
.L_x_59:
[----:B------:R-:W-:-:S07]  /*6460*/  MOV R0, UR5 ;  /* 0x0000000500007c02 */ /* 0x000fce0008000f00 */
.L_x_111:
[----:B--2---:R2:W3:Y:S02]  /*6470*/  SYNCS.PHASECHK.TRANS64.TRYWAIT P0, [R0+URZ], R3 ;  /* 0x00000003000075a7 */ /* 0x0044e400080011ff */
[----:B---3--:R-:W-:Y:S05]  /*6480*/  @!P0 NANOSLEEP.SYNCS 0x989680 ;  /* 0x009896800000895d */ /* 0x008fea0003900000 */
[----:B------:R-:W3:Y:S02]  /*6490*/  @!P0 SYNCS.PHASECHK.TRANS64 P0, [R0+URZ], R3 ;  /* 0x00000003000085a7 */ /* 0x000ee400080010ff */
[----:B---3--:R-:W-:Y:S05]  /*64a0*/  @!P0 BRA `(.L_x_111) ;  /* 0xfffffffc00f08947 */ /* 0x008fea000383ffff */
[----:B------:R-:W-:Y:S05]  /*64b0*/  BRA `(.L_x_112) ;  /* 0xffffffcc00bc7947 */ /* 0x000fea000383ffff */
.L_x_60:
[----:B------:R-:W-:-:S07]  /*64c0*/  MOV R0, UR5 ;  /* 0x0000000500007c02 */ /* 0x000fce0008000f00 */
.L_x_113:
[----:B-1----:R1:W2:Y:S02]  /*64d0*/  SYNCS.PHASECHK.TRANS64.TRYWAIT P0, [R0+URZ], R3 ;  /* 0x00000003000075a7 */ /* 0x0022a400080011ff */
[----:B--2---:R-:W-:Y:S05]  /*64e0*/  @!P0 NANOSLEEP.SYNCS 0x989680 ;  /* 0x009896800000895d */ /* 0x004fea0003900000 */
[----:B------:R-:W2:Y:S02]  /*64f0*/  @!P0 SYNCS.PHASECHK.TRANS64 P0, [R0+URZ], R3 ;  /* 0x00000003000085a7 */ /* 0x000ea400080010ff */
[----:B--2---:R-:W-:Y:S05]  /*6500*/  @!P0 BRA `(.L_x_113) ;  /* 0xfffffffc00f08947 */ /* 0x004fea000383ffff */
[----:B------:R-:W-:Y:S05]  /*6510*/  BRA `(.L_x_114) ;  /* 0xffffffcc00c87947 */ /* 0x000fea000383ffff */
.L_x_61:
[----:B------:R-:W-:-:S07]  /*6520*/  MOV R0, UR5 ;  /* 0x0000000500007c02 */ /* 0x000fce0008000f00 */
.L_x_115:
[----:B-1----:R1:W2:Y:S02]  /*6530*/  SYNCS.PHASECHK.TRANS64.TRYWAIT P0, [R0+URZ], R3 ;  /* 0x00000003000075a7 */ /* 0x0022a400080011ff */
[----:B--2---:R-:W-:Y:S05]  /*6540*/  @!P0 NANOSLEEP.SYNCS 0x989680 ;  /* 0x009896800000895d */ /* 0x004fea0003900000 */
[----:B------:R-:W2:Y:S02]  /*6550*/  @!P0 SYNCS.PHASECHK.TRANS64 P0, [R0+URZ], R3 ;  /* 0x00000003000085a7 */ /* 0x000ea400080010ff */
[----:B--2---:R-:W-:Y:S05]  /*6560*/  @!P0 BRA `(.L_x_115) ;  /* 0xfffffffc00f08947 */ /* 0x004fea000383ffff */
[----:B------:R-:W-:Y:S05]  /*6570*/  BRA `(.L_x_116) ;  /* 0xffffffcc00d47947 */ /* 0x000fea000383ffff */
.L_x_62:
[----:B------:R-:W-:-:S07]  /*6580*/  MOV R0, UR7 ;  /* 0x0000000700007c02 */ /* 0x000fce0008000f00 */
.L_x_117:
[----:B-1----:R1:W2:Y:S02]  /*6590*/  SYNCS.PHASECHK.TRANS64.TRYWAIT P0, [R0+URZ], R3 ;  /* 0x00000003000075a7 */ /* 0x0022a400080011ff */
[----:B--2---:R-:W-:Y:S05]  /*65a0*/  @!P0 NANOSLEEP.SYNCS 0x989680 ;  /* 0x009896800000895d */ /* 0x004fea0003900000 */
[----:B------:R-:W2:Y:S02]  /*65b0*/  @!P0 SYNCS.PHASECHK.TRANS64 P0, [R0+URZ], R3 ;  /* 0x00000003000085a7 */ /* 0x000ea400080010ff */
[----:B--2---:R-:W-:Y:S05]  /*65c0*/  @!P0 BRA `(.L_x_117) ;  /* 0xfffffffc00f08947 */ /* 0x004fea000383ffff */
[----:B------:R-:W-:Y:S05]  /*65d0*/  BRA `(.L_x_118) ;  /* 0xffffffcc00e07947 */ /* 0x000fea000383ffff */
.L_x_67:
[----:B---3--:R3:W1:Y:S02]  /*65e0*/  SYNCS.PHASECHK.TRANS64.TRYWAIT P0, [R0+URZ+0x50], R3 ;  /* 0x00005003000075a7 */ /* 0x00866400080011ff */
[----:B-1----:R-:W-:Y:S05]  /*65f0*/  @!P0 NANOSLEEP.SYNCS 0x989680 ;  /* 0x009896800000895d */ /* 0x002fea0003900000 */
[----:B------:R-:W1:Y:S02]  /*6600*/  @!P0 SYNCS.PHASECHK.TRANS64 P0, [R0+URZ+0x50], R3 ;  /* 0x00005003000085a7 */ /* 0x000e6400080010ff */
[----:B-1----:R-:W-:Y:S05]  /*6610*/  @!P0 BRA `(.L_x_67) ;  /* 0xfffffffc00f08947 */ /* 0x002fea000383ffff */
[----:B------:R-:W-:Y:S05]  /*6620*/  BRA `(.L_x_119) ;  /* 0xffffffd000dc7947 */ /* 0x000fea000383ffff */
.L_x_70:
[----:B------:R-:W-:Y:S07]  /*6630*/  MOV R0, UR6 ;  /* 0x0000000600007c02 */ /* 0x000fee0008000f00 */
.L_x_120:
[----:B-1----:R1:W3:Y:S02]  /*6640*/  SYNCS.PHASECHK.TRANS64.TRYWAIT P0, [R0+URZ+0x48], R3 ;  /* 0x00004803000075a7 */ /* 0x0022e400080011ff */
[----:B---3--:R-:W-:Y:S05]  /*6650*/  @!P0 NANOSLEEP.SYNCS 0x989680 ;  /* 0x009896800000895d */ /* 0x008fea0003900000 */
[----:B------:R-:W3:Y:S02]  /*6660*/  @!P0 SYNCS.PHASECHK.TRANS64 P0, [R0+URZ+0x48], R3 ;  /* 0x00004803000085a7 */ /* 0x000ee400080010ff */
[----:B---3--:R-:W-:Y:S05]  /*6670*/  @!P0 BRA `(.L_x_120) ;  /* 0xfffffffc00f08947 */ /* 0x008fea000383ffff */
[----:B------:R-:W-:Y:S05]  /*6680*/  BRA `(.L_x_69) ;  /* 0xffffffd400c87947 */ /* 0x000fea000383ffff */
.L_x_73:
[----:B------:R-:W-:Y:S07]  /*6690*/  MOV R3, UR6 ;  /* 0x0000000600037c02 */ /* 0x000fee0008000f00 */
.L_x_121:
[----:B-1----:R1:W2:Y:S02]  /*66a0*/  SYNCS.PHASECHK.TRANS64.TRYWAIT P2, [R3+URZ+0x38], R26 ;  /* 0x0000381a030075a7 */ /* 0x0022a400080411ff */
[----:B--2---:R-:W-:Y:S05]  /*66b0*/  @!P2 NANOSLEEP.SYNCS 0x989680 ;  /* 0x009896800000a95d */ /* 0x004fea0003900000 */
[----:B------:R-:W2:Y:S02]  /*66c0*/  @!P2 SYNCS.PHASECHK.TRANS64 P2, [R3+URZ+0x38], R26 ;  /* 0x0000381a0300a5a7 */ /* 0x000ea400080410ff */
[----:B--2---:R-:W-:Y:S05]  /*66d0*/  @!P2 BRA `(.L_x_121) ;  /* 0xfffffffc00f0a947 */ /* 0x004fea000383ffff */
[----:B------:R-:W-:Y:S05]  /*66e0*/  BRA `(.L_x_122) ;  /* 0xffffffd8005c7947 */ /* 0x000fea000383ffff */
.L_x_76:
[----:B--2---:R2:W4:Y:S02]  /*66f0*/  SYNCS.PHASECHK.TRANS64.TRYWAIT P0, [R0+URZ+0x50], R3 ;  /* 0x00005003000075a7 */ /* 0x00452400080011ff */
[----:B----4-:R-:W-:Y:S05]  /*6700*/  @!P0 NANOSLEEP.SYNCS 0x989680 ;  /* 0x009896800000895d */ /* 0x010fea0003900000 */
[----:B------:R-:W4:Y:S02]  /*6710*/  @!P0 SYNCS.PHASECHK.TRANS64 P0, [R0+URZ+0x50], R3 ;  /* 0x00005003000085a7 */ /* 0x000f2400080010ff */
[----:B----4-:R-:W-:Y:S05]  /*6720*/  @!P0 BRA `(.L_x_76) ;  /* 0xfffffffc00f08947 */ /* 0x010fea000383ffff */
[----:B------:R-:W-:Y:S05]  /*6730*/  BRA `(.L_x_123) ;  /* 0xffffffdc00b87947 */ /* 0x000fea000383ffff */
.L_x_87:
[----:B-1----:R-:W-:Y:S04]  /*6740*/  MOV R0, UR43 ;  /* 0x0000002b00007c02 */ /* 0x002fe80008000f00 */
[----:B------:R1:W2:Y:S03]  /*6750*/  SYNCS.PHASECHK.TRANS64.TRYWAIT P1, [R0+URZ+0x30], R3 ;  /* 0x00003003000075a7 */ /* 0x0002a600080211ff */
[----:B--2---:R-:W-:Y:S05]  /*6760*/  @!P1 NANOSLEEP.SYNCS 0x989680 ;  /* 0x009896800000995d */ /* 0x004fea0003900000 */
[----:B------:R-:W2:Y:S02]  /*6770*/  @!P1 SYNCS.PHASECHK.TRANS64 P1, [R0+URZ+0x30], R3 ;  /* 0x00003003000095a7 */ /* 0x000ea400080210ff */
[----:B--2---:R-:W-:Y:S05]  /*6780*/  @!P1 BRA `(.L_x_87) ;  /* 0xfffffffc00ec9947 */ /* 0x004fea000383ffff */
[----:B------:R-:W-:Y:S05]  /*6790*/  BRA `(.L_x_86) ;  /* 0xffffffe800ac7947 */ /* 0x000fea000383ffff */
.L_x_89:
[----:B-1----:R1:W4:Y:S02]  /*67a0*/  SYNCS.PHASECHK.TRANS64.TRYWAIT P1, [R92+URZ+0x70], R7 ;  /* 0x000070075c0075a7 */ /* 0x00232400080211ff */
[----:B----4-:R-:W-:Y:S05]  /*67b0*/  @!P1 NANOSLEEP.SYNCS 0x989680 ;  /* 0x009896800000995d */ /* 0x010fea0003900000 */
[----:B------:R-:W4:Y:S02]  /*67c0*/  @!P1 SYNCS.PHASECHK.TRANS64 P1, [R92+URZ+0x70], R7 ;  /* 0x000070075c0095a7 */ /* 0x000f2400080210ff */
[----:B----4-:R-:W-:Y:S05]  /*67d0*/  @!P1 BRA `(.L_x_89) ;  /* 0xfffffffc00f09947 */ /* 0x010fea000383ffff */
[----:B------:R-:W-:Y:S05]  /*67e0*/  BRA `(.L_x_88) ;  /* 0xffffffe800e87947 */ /* 0x000fea000383ffff */
        .weak           $__internal_0_$__cuda_sm10x_tcgen05_guardrail_trap_col_being_dealloced_not_returned_by_alloc
        .type           $__internal_0_$__cuda_sm10x_tcgen05_guardrail_trap_col_being_dealloced_not_returned_by_alloc,@function
        .size           $__internal_0_$__cuda_sm10x_tcgen05_guardrail_trap_col_being_dealloced_not_returned_by_alloc,($__internal_1_$__cuda_sm10x_tcgen05_guardrail_trap_phase_invalid_during_alloc - $__internal_0_$__cuda_sm10x_tcgen05_guardrail_trap_col_being_dealloced_not_returned_by_alloc)
$__internal_0_$__cuda_sm10x_tcgen05_guardrail_trap_col_being_dealloced_not_returned_by_alloc:
[----:B------:R-:W-:Y:S05]  /*67f0*/  BPT.TRAP 0x1 ;  /* 0x000000040000795c */ /* 0x000fea0000300000 */
[----:B------:R-:W-:-:S04]  /*6800*/  HFMA2 R3, -RZ, RZ, 0, 0 ;  /* 0x00000000ff037431 */ /* 0x000fc800000001ff */
[----:B------:R-:W-:Y:S05]  /*6810*/  RET.REL.NODEC R2 `(_ZN7cutlass13device_kernelINS_4gemm6kernel13GemmUniversalIN4cute5tupleIJiiiiEEENS1_10collective13CollectiveMmaINS1_35MainloopSm100TmaUmmaWarpSpecializedILi3ELi2ELi4ENS5_IJNS4_1CILi1EEESB_SB_EEEEENS5_IJNSA_ILi64EEESE_SE_EEENS_12float_e5m2_tENS5_IJlSB_lEEESG_SH_NS4_8TiledMMAINS4_8MMA_AtomIJNS4_10MMA_TraitsINS4_19SM100_MMA_F8F6F4_SSEJSG_SG_fSE_SE_NS4_17integral_constantINS4_4UMMA5MajorELSO_0EEESP_NSM_INSN_7ScaleInELSQ_0EEESR_EEEEEENS4_6LayoutISC_NS5_IJNSA_ILi0EEESV_SV_EEEEENS5_IJNS4_10UnderscoreESY_SY_EEEEENS4_13SM90_TMA_LOADENS4_14ComposedLayoutINS4_7SwizzleILi2ELi4ELi3EEENS4_18smem_ptr_flag_bitsILi8EEENSU_INS5_IJNSA_ILi8EEESE_EEENS5_IJSE_SB_EEEEEEEvNS4_8identityES11_S1B_vS1C_EENS_8epilogue10collective18CollectiveEpilogueINS1E_23Sm100TmaWarpSpecializedILi1ELi1ELi32ELb0ELb0EEEJSF_NS5_IJNSU_ISE_SB_EES1J_EEESG_SH_SG_SH_NS1E_6fusion15FusionCallbacksIS1I_NS1L_17LinearCombinationISG_fSG_fLNS_15FloatRoundStyleE2EEESF_S1K_JEEENS4_5SM1004TMEM4LOAD26SM100_TMEM_LOAD_16dp32b32xES11_S1B_NS4_39AutoVectorizingCopyWithAssumedAlignmentILi128EEENS4_14SM90_TMA_STOREES1B_S1W_S1W_EEEvvEEEEvNT_6ParamsE) ;  /* 0xffffff9402f87950 */ /* 0x000fea0003c3ffff */
        .weak           $__internal_1_$__cuda_sm10x_tcgen05_guardrail_trap_phase_invalid_during_alloc
        .type           $__internal_1_$__cuda_sm10x_tcgen05_guardrail_trap_phase_invalid_during_alloc,@function
        .size           $__internal_1_$__cuda_sm10x_tcgen05_guardrail_trap_phase_invalid_during_alloc,($__internal_2_$__cuda_sm10x_tcgen05_guardrail_trap_unallocated_columns_being_dealloced - $__internal_1_$__cuda_sm10x_tcgen05_guardrail_trap_phase_invalid_during_alloc)
$__internal_1_$__cuda_sm10x_tcgen05_guardrail_trap_phase_invalid_during_alloc:
[----:B------:R-:W-:Y:S05]  /*6820*/  BPT.TRAP 0x1 ;  /* 0x000000040000795c */ /* 0x000fea0000300000 */
[----:B------:R-:W-:-:S04]  /*6830*/  MOV R3, 0x0 ;  /* 0x0000000000037802 */ /* 0x000fc80000000f00 */
[----:B------:R-:W-:Y:S05]  /*6840*/  RET.REL.NODEC R2 `(_ZN7cutlass13device_kernelINS_4gemm6kernel13GemmUniversalIN4cute5tupleIJiiiiEEENS1_10collective13CollectiveMmaINS1_35MainloopSm100TmaUmmaWarpSpecializedILi3ELi2ELi4ENS5_IJNS4_1CILi1EEESB_SB_EEEEENS5_IJNSA_ILi64EEESE_SE_EEENS_12float_e5m2_tENS5_IJlSB_lEEESG_SH_NS4_8TiledMMAINS4_8MMA_AtomIJNS4_10MMA_TraitsINS4_19SM100_MMA_F8F6F4_SSEJSG_SG_fSE_SE_NS4_17integral_constantINS4_4UMMA5MajorELSO_0EEESP_NSM_INSN_7ScaleInELSQ_0EEESR_EEEEEENS4_6LayoutISC_NS5_IJNSA_ILi0EEESV_SV_EEEEENS5_IJNS4_10UnderscoreESY_SY_EEEEENS4_13SM90_TMA_LOADENS4_14ComposedLayoutINS4_7SwizzleILi2ELi4ELi3EEENS4_18smem_ptr_flag_bitsILi8EEENSU_INS5_IJNSA_ILi8EEESE_EEENS5_IJSE_SB_EEEEEEEvNS4_8identityES11_S1B_vS1C_EENS_8epilogue10collective18CollectiveEpilogueINS1E_23Sm100TmaWarpSpecializedILi1ELi1ELi32ELb0ELb0EEEJSF_NS5_IJNSU_ISE_SB_EES1J_EEESG_SH_SG_SH_NS1E_6fusion15FusionCallbacksIS1I_NS1L_17LinearCombinationISG_fSG_fLNS_15FloatRoundStyleE2EEESF_S1K_JEEENS4_5SM1004TMEM4LOAD26SM100_TMEM_LOAD_16dp32b32xES11_S1B_NS4_39AutoVectorizingCopyWithAssumedAlignmentILi128EEENS4_14SM90_TMA_STOREES1B_S1W_S1W_EEEvvEEEEvNT_6ParamsE) ;  /* 0xffffff9402ec7950 */ /* 0x000fea0003c3ffff */
        .weak           $__internal_2_$__cuda_sm10x_tcgen05_guardrail_trap_unallocated_columns_being_dealloced
        .type           $__internal_2_$__cuda_sm10x_tcgen05_guardrail_trap_unallocated_columns_being_dealloced,@function
        .size           $__internal_2_$__cuda_sm10x_tcgen05_guardrail_trap_unallocated_columns_being_dealloced,(.L_x_125 - $__internal_2_$__cuda_sm10x_tcgen05_guardrail_trap_unallocated_columns_being_dealloced)
$__internal_2_$__cuda_sm10x_tcgen05_guardrail_trap_unallocated_columns_being_dealloced:
[----:B------:R-:W-:Y:S05]  /*6850*/  BPT.TRAP 0x1 ;  /* 0x000000040000795c */ /* 0x000fea0000300000 */
[----:B------:R-:W-:-:S04]  /*6860*/  HFMA2 R3, -RZ, RZ, 0, 0 ;  /* 0x00000000ff037431 */ /* 0x000fc800000001ff */
[----:B------:R-:W-:Y:S05]  /*6870*/  RET.REL.NODEC R2 `(_ZN7cutlass13device_kernelINS_4gemm6kernel13GemmUniversalIN4cute5tupleIJiiiiEEENS1_10collective13CollectiveMmaINS1_35MainloopSm100TmaUmmaWarpSpecializedILi3ELi2ELi4ENS5_IJNS4_1CILi1EEESB_SB_EEEEENS5_IJNSA_ILi64EEESE_SE_EEENS_12float_e5m2_tENS5_IJlSB_lEEESG_SH_NS4_8TiledMMAINS4_8MMA_AtomIJNS4_10MMA_TraitsINS4_19SM100_MMA_F8F6F4_SSEJSG_SG_fSE_SE_NS4_17integral_constantINS4_4UMMA5MajorELSO_0EEESP_NSM_INSN_7ScaleInELSQ_0EEESR_EEEEEENS4_6LayoutISC_NS5_IJNSA_ILi0EEESV_SV_EEEEENS5_IJNS4_10UnderscoreESY_SY_EEEEENS4_13SM90_TMA_LOADENS4_14ComposedLayoutINS4_7SwizzleILi2ELi4ELi3EEENS4_18smem_ptr_flag_bitsILi8EEENSU_INS5_IJNSA_ILi8EEESE_EEENS5_IJSE_SB_EEEEEEEvNS4_8identityES11_S1B_vS1C_EENS_8epilogue10collective18CollectiveEpilogueINS1E_23Sm100TmaWarpSpecializedILi1ELi1ELi32ELb0ELb0EEEJSF_NS5_IJNSU_ISE_SB_EES1J_EEESG_SH_SG_SH_NS1E_6fusion15FusionCallbacksIS1I_NS1L_17LinearCombinationISG_fSG_fLNS_15FloatRoundStyleE2EEESF_S1K_JEEENS4_5SM1004TMEM4LOAD26SM100_TMEM_LOAD_16dp32b32xES11_S1B_NS4_39AutoVectorizingCopyWithAssumedAlignmentILi128EEENS4_14SM90_TMA_STOREES1B_S1W_S1W_EEEvvEEEEvNT_6ParamsE) ;  /* 0xffffff9402e07950 */ /* 0x000fea0003c3ffff */
.L_x_124:
[----:B------:R-:W-:-:S00]  /*6880*/  BRA `(.L_x_124) ;  /* 0xfffffffc00fc7947 */ /* 0x000fc0000383ffff */
[----:B------:R-:W-:-:S00]  /*6890*/  NOP ;  /* 0x0000000000007918 */ /* 0x000fc00000000000 */
        /* <DEDUP_REMOVED lines=14> */
.L_x_125:


//--------------------- .nv.global.init           --------------------------
	.section	.nv.global.init,"aw",@progbits
.nv.global.init:
	.type		$str$27,@object
	.size		$str$27,($str$28 - $str$27)
$str$27:
        /*0000*/ 	.byte	0x28, 0x61, 0x64, 0x64, 0x72, 0x65, 0x73, 0x73, 0x20, 0x26, 0x20, 0x6d, 0x61, 0x73, 0x6b, 0x29
        /*0010*/ 	.byte	0x20, 0x3d, 0x3d, 0x20, 0x30, 0x00
	.type		$str$28,@object
	.size		$str$28,($str$26 - $str$28)
$str$28:
        /*0016*/ 	.byte	0x2f, 0x74, 0x6d, 0x70, 0x2f, 0x63, 0x75, 0x74, 0x6c, 0x61, 0x73, 0x73, 0x5f, 0x73, 0x77, 0x65
        /*0026*/ 	.byte	0x65, 0x70, 0x5f, 0x73, 0x72, 0x63, 0x2f, 0x69, 0x6e, 0x63, 0x6c, 0x75, 0x64, 0x65, 0x2f, 0x63
        /*0036*/ 	.byte	0x75, 0x74, 0x65, 0x2f, 0x70, 0x6f, 0x69, 0x6e, 0x74, 0x65, 0x72, 0x5f, 0x66, 0x6c, 0x61, 0x67
        /*0046*/ 	.byte	0x67, 0x65, 0x64, 0x2e, 0x68, 0x70, 0x70, 0x00
	.type		$str$26,@object
	.size		$str$26,($str$25 - $str$26)
$str$26:
        /*004e*/ 	.byte	0x2f, 0x74, 0x6d, 0x70, 0x2f, 0x63, 0x75, 0x74, 0x6c, 0x61, 0x73, 0x73, 0x5f, 0x73, 0x77, 0x65
        /*005e*/ 	.byte	0x65, 0x70, 0x5f, 0x73, 0x72, 0x63, 0x2f, 0x69, 0x6e, 0x63, 0x6c, 0x75, 0x64, 0x65, 0x2f, 0x63
        /*006e*/ 	.byte	0x75, 0x74, 0x65, 0x2f, 0x61, 0x74, 0x6f, 0x6d, 0x2f, 0x63, 0x6f, 0x70, 0x79, 0x5f, 0x74, 0x72
        /*007e*/ 	.byte	0x61, 0x69, 0x74, 0x73, 0x5f, 0x73, 0x6d, 0x31, 0x30, 0x30, 0x2e, 0x68, 0x70, 0x70, 0x00
	.type		$str$25,@object
	.size		$str$25,(__unnamed_1 - $str$25)
$str$25:
        /*008d*/ 	.byte	0x28, 0x28, 0x75, 0x69, 0x6e, 0x74, 0x33, 0x32, 0x5f, 0x74, 0x28, 0x74, 0x68, 0x72, 0x65, 0x61
        /*009d*/ 	.byte	0x64, 0x49, 0x64, 0x78, 0x2e, 0x78, 0x29, 0x20, 0x2f, 0x20, 0x33, 0x32, 0x29, 0x20, 0x25, 0x20
        /*00ad*/ 	.byte	0x34, 0x29, 0x20, 0x3d, 0x3d, 0x20, 0x28, 0x28, 0x28, 0x74, 0x6d, 0x65, 0x6d, 0x5f, 0x61, 0x64
        /*00bd*/ 	.byte	0x64, 0x72, 0x20, 0x3e, 0x3e, 0x20, 0x31, 0x36, 0x29, 0x20, 0x2f, 0x20, 0x33, 0x32, 0x29, 0x20
        /*00cd*/ 	.byte	0x25, 0x20, 0x34, 0x29, 0x00
	.type		__unnamed_1,@object
	.size		__unnamed_1,(__unnamed_2 - __unnamed_1)
__unnamed_1:
        /*00d2*/ 	.byte	0x61, 0x75, 0x74, 0x6f, 0x20, 0x63, 0x75, 0x74, 0x65, 0x3a, 0x3a, 0x61, 0x73, 0x5f, 0x70, 0x6f
        /* <DEDUP_REMOVED lines=24> */
        /*0262*/ 	.byte	0x3c, 0x34, 0x30, 0x39, 0x36, 0x3e, 0x3e, 0x3e, 0x3e, 0x5d, 0x00
	.type		__unnamed_2,@object
	.size		__unnamed_2,(.L_2 - __unnamed_2)
__unnamed_2:
        /* <DEDUP_REMOVED lines=40> */
        /*04ed*/ 	.byte	0x74, 0x65, 0x3a, 0x3a, 0x43, 0x3c, 0x30, 0x3e, 0x3e, 0x3e, 0x3e, 0x5d, 0x00
.L_2:


//--------------------- .nv.shared._ZN7cutlass13device_kernelINS_4gemm6kernel13GemmUniversalIN4cute5tupleIJiiiiEEENS1_10collective13CollectiveMmaINS1_35MainloopSm100TmaUmmaWarpSpecializedILi3ELi2ELi4ENS5_IJNS4_1CILi1EEESB_SB_EEEEENS5_IJNSA_ILi64EEESE_SE_EEENS_12float_e5m2_tENS5_IJlSB_lEEESG_SH_NS4_8TiledMMAINS4_8MMA_AtomIJNS4_10MMA_TraitsINS4_19SM100_MMA_F8F6F4_SSEJSG_SG_fSE_SE_NS4_17integral_constantINS4_4UMMA5MajorELSO_0EEESP_NSM_INSN_7ScaleInELSQ_0EEESR_EEEEEENS4_6LayoutISC_NS5_IJNSA_ILi0EEESV_SV_EEEEENS5_IJNS4_10UnderscoreESY_SY_EEEEENS4_13SM90_TMA_LOADENS4_14ComposedLayoutINS4_7SwizzleILi2ELi4ELi3EEENS4_18smem_ptr_flag_bitsILi8EEENSU_INS5_IJNSA_ILi8EEESE_EEENS5_IJSE_SB_EEEEEEEvNS4_8identityES11_S1B_vS1C_EENS_8epilogue10collective18CollectiveEpilogueINS1E_23Sm100TmaWarpSpecializedILi1ELi1ELi32ELb0ELb0EEEJSF_NS5_IJNSU_ISE_SB_EES1J_EEESG_SH_SG_SH_NS1E_6fusion15FusionCallbacksIS1I_NS1L_17LinearCombinationISG_fSG_fLNS_15FloatRoundStyleE2EEESF_S1K_JEEENS4_5SM1004TMEM4LOAD26SM100_TMEM_LOAD_16dp32b32xES11_S1B_NS4_39AutoVectorizingCopyWithAssumedAlignmentILi128EEENS4_14SM90_TMA_STOREES1B_S1W_S1W_EEEvvEEEEvNT_6ParamsE --------------------------
	.section	.nv.shared._ZN7cutlass13device_kernelINS_4gemm6kernel13GemmUniversalIN4cute5tupleIJiiiiEEENS1_10collective13CollectiveMmaINS1_35MainloopSm100TmaUmmaWarpSpecializedILi3ELi2ELi4ENS5_IJNS4_1CILi1EEESB_SB_EEEEENS5_IJNSA_ILi64EEESE_SE_EEENS_12float_e5m2_tENS5_IJlSB_lEEESG_SH_NS4_8TiledMMAINS4_8MMA_AtomIJNS4_10MMA_TraitsINS4_19SM100_MMA_F8F6F4_SSEJSG_SG_fSE_SE_NS4_17integral_constantINS4_4UMMA5MajorELSO_0EEESP_NSM_INSN_7ScaleInELSQ_0EEESR_EEEEEENS4_6LayoutISC_NS5_IJNSA_ILi0EEESV_SV_EEEEENS5_IJNS4_10UnderscoreESY_SY_EEEEENS4_13SM90_TMA_LOADENS4_14ComposedLayoutINS4_7SwizzleILi2ELi4ELi3EEENS4_18smem_ptr_flag_bitsILi8EEENSU_INS5_IJNSA_ILi8EEESE_EEENS5_IJSE_SB_EEEEEEEvNS4_8identityES11_S1B_vS1C_EENS_8epilogue10collective18CollectiveEpilogueINS1E_23Sm100TmaWarpSpecializedILi1ELi1ELi32ELb0ELb0EEEJSF_NS5_IJNSU_ISE_SB_EES1J_EEESG_SH_SG_SH_NS1E_6fusion15FusionCallbacksIS1I_NS1L_17LinearCombinationISG_fSG_fLNS_15FloatRoundStyleE2EEESF_S1K_JEEENS4_5SM1004TMEM4LOAD26SM100_TMEM_LOAD_16dp32b32xES11_S1B_NS4_39AutoVectorizingCopyWithAssumedAlignmentILi128EEENS4_14SM90_TMA_STOREES1B_S1W_S1W_EEEvvEEEEvNT_6ParamsE,"aw",@nobits
	.sectionflags	@""
	.align	16
	.zero		1024


//--------------------- .nv.shared.reserved.0     --------------------------
	.section	.nv.shared.reserved.0,"aw",@nobits
	.weak		__nv_reservedSMEM_offset_0_alias
	.size		__nv_reservedSMEM_offset_0_alias, 0, 64
	.other		__nv_reservedSMEM_offset_0_alias,@"STO_CUDA_RESERVED_SHARED STV_DEFAULT"
__nv_reservedSMEM_offset_0_alias:
	.zero		0
.nv.shared.reserved.0:
	.zero		64
	.weak		__nv_reservedSMEM_tcgen05_partition
	.type		__nv_reservedSMEM_tcgen05_partition,@object
	.size		__nv_reservedSMEM_tcgen05_partition,(.L_0 - __nv_reservedSMEM_tcgen05_partition)
__nv_reservedSMEM_tcgen05_partition:
	.zero		32
.L_0:


//--------------------- .nv.global                --------------------------
	.section	.nv.global,"aw",@nobits
.nv.global:
	.type		_ZN39_INTERNAL_49b35467_4_k_cu_9c4e135e_79504cute1_E,@object
	.size		_ZN39_INTERNAL_49b35467_4_k_cu_9c4e135e_79504cute1_E,(_ZN39_INTERNAL_49b35467_4_k_cu_9c4e135e_79504cuda3std3__45__cpo6cbeginE - _ZN39_INTERNAL_49b35467_4_k_cu_9c4e135e_79504cute1_E)
_ZN39_INTERNAL_49b35467_4_k_cu_9c4e135e_79504cute1_E:
	.zero		1
	.type		_ZN39_INTERNAL_49b35467_4_k_cu_9c4e135e_79504cuda3std3__45__cpo6cbeginE,@object
	.size		_ZN39_INTERNAL_49b35467_4_k_cu_9c4e135e_79504cuda3std3__45__cpo6cbeginE,(_ZN39_INTERNAL_49b35467_4_k_cu_9c4e135e_79504cuda3std3__48in_placeE - _ZN39_INTERNAL_49b35467_4_k_cu_9c4e135e_79504cuda3std3__45__cpo6cbeginE)
_ZN39_INTERNAL_49b35467_4_k_cu_9c4e135e_79504cuda3std3__45__cpo6cbeginE:
	.zero		1
	.type		_ZN39_INTERNAL_49b35467_4_k_cu_9c4e135e_79504cuda3std3__48in_placeE,@object
	.size		_ZN39_INTERNAL_49b35467_4_k_cu_9c4e135e_79504cuda3std3__48in_placeE,(_ZN39_INTERNAL_49b35467_4_k_cu_9c4e135e_79504cuda3std6ranges3__45__cpo9iter_moveE - _ZN39_INTERNAL_49b35467_4_k_cu_9c4e135e_79504cuda3std3__48in_placeE)
_ZN39_INTERNAL_49b35467_4_k_cu_9c4e135e_79504cuda3std3__48in_placeE:
	.zero		1
	.type		_ZN39_INTERNAL_49b35467_4_k_cu_9c4e135e_79504cuda3std6ranges3__45__cpo9iter_moveE,@object
	.size		_ZN39_INTERNAL_49b35467_4_k_cu_9c4e135e_79504cuda3std6ranges3__45__cpo9iter_moveE,(_ZN39_INTERNAL_49b35467_4_k_cu_9c4e135e_79504cuda3std3__45__cpo5beginE - _ZN39_INTERNAL_49b35467_4_k_cu_9c4e135e_79504cuda3std6ranges3__45__cpo9iter_moveE)
_ZN39_INTERNAL_49b35467_4_k_cu_9c4e135e_79504cuda3std6ranges3__45__cpo9iter_moveE:
	.zero		1
	.type		_ZN39_INTERNAL_49b35467_4_k_cu_9c4e135e_79504cuda3std3__45__cpo5beginE,@object
	.size		_ZN39_INTERNAL_49b35467_4_k_cu_9c4e135e_79504cuda3std3__45__cpo5beginE,(_ZN39_INTERNAL_49b35467_4_k_cu_9c4e135e_79504cuda3std3__441_GLOBAL__N__49b35467_4_k_cu_9c4e135e_79506ignoreE - _ZN39_INTERNAL_49b35467_4_k_cu_9c4e135e_79504cuda3std3__45__cpo5beginE)
_ZN39_INTERNAL_49b35467_4_k_cu_9c4e135e_79504cuda3std3__45__cpo5beginE:
	.zero		1
	.type		_ZN39_INTERNAL_49b35467_4_k_cu_9c4e135e_79504cuda3std3__441_GLOBAL__N__49b35467_4_k_cu_9c4e135e_79506ignoreE,@object
	.size		_ZN39_INTERNAL_49b35467_4_k_cu_9c4e135e_79504cuda3std3__441_GLOBAL__N__49b35467_4_k_cu_9c4e135e_79506ignoreE,(_ZN39_INTERNAL_49b35467_4_k_cu_9c4e135e_79504cute7productE - _ZN39_INTERNAL_49b35467_4_k_cu_9c4e135e_79504cuda3std3__441_GLOBAL__N__49b35467_4_k_cu_9c4e135e_79506ignoreE)
_ZN39_INTERNAL_49b35467_4_k_cu_9c4e135e_79504cuda3std3__441_GLOBAL__N__49b35467_4_k_cu_9c4e135e_79506ignoreE:
	.zero		1
	.type		_ZN39_INTERNAL_49b35467_4_k_cu_9c4e135e_79504cute7productE,@object
	.size		_ZN39_INTERNAL_49b35467_4_k_cu_9c4e135e_79504cute7productE,(_ZN39_INTERNAL_49b35467_4_k_cu_9c4e135e_79504cuda3std3__45__cpo3endE - _ZN39_INTERNAL_49b35467_4_k_cu_9c4e135e_79504cute7productE)
_ZN39_INTERNAL_49b35467_4_k_cu_9c4e135e_79504cute7productE:
	.zero		1
	.type		_ZN39_INTERNAL_49b35467_4_k_cu_9c4e135e_79504cuda3std3__45__cpo3endE,@object
	.size		_ZN39_INTERNAL_49b35467_4_k_cu_9c4e135e_79504cuda3std3__45__cpo3endE,(_ZN39_INTERNAL_49b35467_4_k_cu_9c4e135e_79504cuda3std3__419piecewise_constructE - _ZN39_INTERNAL_49b35467_4_k_cu_9c4e135e_79504cuda3std3__45__cpo3endE)
_ZN39_INTERNAL_49b35467_4_k_cu_9c4e135e_79504cuda3std3__45__cpo3endE:
	.zero		1
	.type		_ZN39_INTERNAL_49b35467_4_k_cu_9c4e135e_79504cuda3std3__419piecewise_constructE,@object
	.size		_ZN39_INTERNAL_49b35467_4_k_cu_9c4e135e_79504cuda3std3__419piecewise_constructE,(_ZN39_INTERNAL_49b35467_4_k_cu_9c4e135e_79504cuda3std3__45__cpo4cendE - _ZN39_INTERNAL_49b35467_4_k_cu_9c4e135e_79504cuda3std3__419piecewise_constructE)
_ZN39_INTERNAL_49b35467_4_k_cu_9c4e135e_79504cuda3std3__419piecewise_constructE:
	.zero		1
	.type		_ZN39_INTERNAL_49b35467_4_k_cu_9c4e135e_79504cuda3std3__45__cpo4cendE,@object
	.size		_ZN39_INTERNAL_49b35467_4_k_cu_9c4e135e_79504cuda3std3__45__cpo4cendE,(_ZN39_INTERNAL_49b35467_4_k_cu_9c4e135e_79504cuda3std6ranges3__45__cpo4swapE - _ZN39_INTERNAL_49b35467_4_k_cu_9c4e135e_79504cuda3std3__45__cpo4cendE)
_ZN39_INTERNAL_49b35467_4_k_cu_9c4e135e_79504cuda3std3__45__cpo4cendE:
	.zero		1
	.type		_ZN39_INTERNAL_49b35467_4_k_cu_9c4e135e_79504cuda3std6ranges3__45__cpo4swapE,@object
	.size		_ZN39_INTERNAL_49b35467_4_k_cu_9c4e135e_79504cuda3std6ranges3__45__cpo4swapE,(.L_10 - _ZN39_INTERNAL_49b35467_4_k_cu_9c4e135e_79504cuda3std6ranges3__45__cpo4swapE)
_ZN39_INTERNAL_49b35467_4_k_cu_9c4e135e_79504cuda3std6ranges3__45__cpo4swapE:
	.zero		1
.L_10:


//--------------------- .nv.constant0._ZN7cutlass13device_kernelINS_4gemm6kernel13GemmUniversalIN4cute5tupleIJiiiiEEENS1_10collective13CollectiveMmaINS1_35MainloopSm100TmaUmmaWarpSpecializedILi3ELi2ELi4ENS5_IJNS4_1CILi1EEESB_SB_EEEEENS5_IJNSA_ILi64EEESE_SE_EEENS_12float_e5m2_tENS5_IJlSB_lEEESG_SH_NS4_8TiledMMAINS4_8MMA_AtomIJNS4_10MMA_TraitsINS4_19SM100_MMA_F8F6F4_SSEJSG_SG_fSE_SE_NS4_17integral_constantINS4_4UMMA5MajorELSO_0EEESP_NSM_INSN_7ScaleInELSQ_0EEESR_EEEEEENS4_6LayoutISC_NS5_IJNSA_ILi0EEESV_SV_EEEEENS5_IJNS4_10UnderscoreESY_SY_EEEEENS4_13SM90_TMA_LOADENS4_14ComposedLayoutINS4_7SwizzleILi2ELi4ELi3EEENS4_18smem_ptr_flag_bitsILi8EEENSU_INS5_IJNSA_ILi8EEESE_EEENS5_IJSE_SB_EEEEEEEvNS4_8identityES11_S1B_vS1C_EENS_8epilogue10collective18CollectiveEpilogueINS1E_23Sm100TmaWarpSpecializedILi1ELi1ELi32ELb0ELb0EEEJSF_NS5_IJNSU_ISE_SB_EES1J_EEESG_SH_SG_SH_NS1E_6fusion15FusionCallbacksIS1I_NS1L_17LinearCombinationISG_fSG_fLNS_15FloatRoundStyleE2EEESF_S1K_JEEENS4_5SM1004TMEM4LOAD26SM100_TMEM_LOAD_16dp32b32xES11_S1B_NS4_39AutoVectorizingCopyWithAssumedAlignmentILi128EEENS4_14SM90_TMA_STOREES1B_S1W_S1W_EEEvvEEEEvNT_6ParamsE --------------------------
	.section	.nv.constant0._ZN7cutlass13device_kernelINS_4gemm6kernel13GemmUniversalIN4cute5tupleIJiiiiEEENS1_10collective13CollectiveMmaINS1_35MainloopSm100TmaUmmaWarpSpecializedILi3ELi2ELi4ENS5_IJNS4_1CILi1EEESB_SB_EEEEENS5_IJNSA_ILi64EEESE_SE_EEENS_12float_e5m2_tENS5_IJlSB_lEEESG_SH_NS4_8TiledMMAINS4_8MMA_AtomIJNS4_10MMA_TraitsINS4_19SM100_MMA_F8F6F4_SSEJSG_SG_fSE_SE_NS4_17integral_constantINS4_4UMMA5MajorELSO_0EEESP_NSM_INSN_7ScaleInELSQ_0EEESR_EEEEEENS4_6LayoutISC_NS5_IJNSA_ILi0EEESV_SV_EEEEENS5_IJNS4_10UnderscoreESY_SY_EEEEENS4_13SM90_TMA_LOADENS4_14ComposedLayoutINS4_7SwizzleILi2ELi4ELi3EEENS4_18smem_ptr_flag_bitsILi8EEENSU_INS5_IJNSA_ILi8EEESE_EEENS5_IJSE_SB_EEEEEEEvNS4_8identityES11_S1B_vS1C_EENS_8epilogue10collective18CollectiveEpilogueINS1E_23Sm100TmaWarpSpecializedILi1ELi1ELi32ELb0ELb0EEEJSF_NS5_IJNSU_ISE_SB_EES1J_EEESG_SH_SG_SH_NS1E_6fusion15FusionCallbacksIS1I_NS1L_17LinearCombinationISG_fSG_fLNS_15FloatRoundStyleE2EEESF_S1K_JEEENS4_5SM1004TMEM4LOAD26SM100_TMEM_LOAD_16dp32b32xES11_S1B_NS4_39AutoVectorizingCopyWithAssumedAlignmentILi128EEENS4_14SM90_TMA_STOREES1B_S1W_S1W_EEEvvEEEEvNT_6ParamsE,"a",@progbits
	.sectionflags	@""
	.align	4
.nv.constant0._ZN7cutlass13device_kernelINS_4gemm6kernel13GemmUniversalIN4cute5tupleIJiiiiEEENS1_10collective13CollectiveMmaINS1_35MainloopSm100TmaUmmaWarpSpecializedILi3ELi2ELi4ENS5_IJNS4_1CILi1EEESB_SB_EEEEENS5_IJNSA_ILi64EEESE_SE_EEENS_12float_e5m2_tENS5_IJlSB_lEEESG_SH_NS4_8TiledMMAINS4_8MMA_AtomIJNS4_10MMA_TraitsINS4_19SM100_MMA_F8F6F4_SSEJSG_SG_fSE_SE_NS4_17integral_constantINS4_4UMMA5MajorELSO_0EEESP_NSM_INSN_7ScaleInELSQ_0EEESR_EEEEEENS4_6LayoutISC_NS5_IJNSA_ILi0EEESV_SV_EEEEENS5_IJNS4_10UnderscoreESY_SY_EEEEENS4_13SM90_TMA_LOADENS4_14ComposedLayoutINS4_7SwizzleILi2ELi4ELi3EEENS4_18smem_ptr_flag_bitsILi8EEENSU_INS5_IJNSA_ILi8EEESE_EEENS5_IJSE_SB_EEEEEEEvNS4_8identityES11_S1B_vS1C_EENS_8epilogue10collective18CollectiveEpilogueINS1E_23Sm100TmaWarpSpecializedILi1ELi1ELi32ELb0ELb0EEEJSF_NS5_IJNSU_ISE_SB_EES1J_EEESG_SH_SG_SH_NS1E_6fusion15FusionCallbacksIS1I_NS1L_17LinearCombinationISG_fSG_fLNS_15FloatRoundStyleE2EEESF_S1K_JEEENS4_5SM1004TMEM4LOAD26SM100_TMEM_LOAD_16dp32b32xES11_S1B_NS4_39AutoVectorizingCopyWithAssumedAlignmentILi128EEENS4_14SM90_TMA_STOREES1B_S1W_S1W_EEEvvEEEEvNT_6ParamsE:
	.zero		2944


//--------------------- SYMBOLS --------------------------

	.type		.nv.reservedSmem.offset0,@object
	.size		.nv.reservedSmem.offset0,0x4
	.type		.nv.reservedSmem.cap,@object
	.size		.nv.reservedSmem.cap,0x4
	.type		__assertfail,@function
